	.target	sm_90a

	.elftype	@"ET_EXEC"


//--------------------- .note.nv.tkinfo           --------------------------
	.section	.note.nv.tkinfo,"",@"SHT_NOTE"
	.sectionflags	@"SHF_NOTE_NV_TKINFO"
	.tkinfo
        /*0018*/ 	.word	0x00000002
        /*0030*/ 	.string	""
        /*0030*/ 	.string	"ptxas"
        /*0030*/ 	.string	"Cuda compilation tools, release 13.0, V13.0.88"
        /*0030*/ 	.string	"Build cuda_13.0.r13.0/compiler.36424714_0"
        /*0030*/ 	.string	"-arch sm_90a -m 64 "



//--------------------- .note.nv.cuinfo           --------------------------
	.section	.note.nv.cuinfo,"",@"SHT_NOTE"
	.sectionflags	@"SHF_NOTE_NV_CUINFO"
        /*0018*/ 	.short	0x0002
        /*001a*/ 	.short	0x005a
        /*001c*/ 	.short	0x0082
	.zero		2


//--------------------- .nv.info                  --------------------------
	.section	.nv.info,"",@"SHT_CUDA_INFO"
	.align	4


	//----- nvinfo : EIATTR_REGCOUNT
	.align		4
        /*0000*/ 	.byte	0x04, 0x2f
        /*0002*/ 	.short	(.L_16 - .L_15)
	.align		4
.L_15:
        /*0004*/ 	.word	index@(_ZN7cutlass13device_kernelINS_4gemm6kernel13GemmUniversalIN4cute5tupleIJiiiiEEENS1_10collective13CollectiveMmaINS1_39MainloopSm90TmaGmmaRmemAWarpSpecializedILi5ENS5_IJNS4_1CILi1EEESB_SB_EEENS1_35KernelTmaWarpSpecializedCooperativeEEENS5_IJNSA_ILi256EEENSA_ILi64EEENSA_ILi128EEEEEEaNS5_IJlSB_lEEEaNS5_IJSB_llEEENS4_8TiledMMAINS4_8MMA_AtomIJNS4_4SM904GMMA26MMA_64x64x32_S32S8S8_RS_TNEEEENS4_6LayoutINS5_IJNSA_ILi2EEESB_SB_EEENS5_IJSB_NSA_ILi0EEESU_EEEEENS5_IJNS4_10UnderscoreESX_SX_EEEEENS4_13SM90_TMA_LOADENS4_14ComposedLayoutINS4_7SwizzleILi3ELi4ELi3EEENS4_18smem_ptr_flag_bitsILi8EEENSR_INS5_IJNSA_ILi8EEESH_EEENS5_IJSH_SB_EEEEEEEvNS4_8identityES10_NS11_INS12_ILi2ELi4ELi3EEES15_NSR_INS5_IJSG_S16_EEENS5_IJSB_SG_EEEEEEENS4_9Copy_AtomIJNS4_39AutoVectorizingCopyWithAssumedAlignmentILi128EEEaEEES1B_EENS_8epilogue10collective6detail29Sm90TmaWarpSpecializedAdapterINS1N_15DefaultEpilogueIaSJ_SJ_NS1M_6thread17LinearCombinationIaLi1EiiLNS1R_9ScaleType4KindE0ELNS_15FloatRoundStyleE2EaEENS1_15EpilogueDefaultEEEEEvvEEEEvNT_6ParamsE)
        /*0008*/ 	.word	0x000000a8


	//----- nvinfo : EIATTR_FRAME_SIZE
	.align		4
.L_16:
        /*000c*/ 	.byte	0x04, 0x11
        /*000e*/ 	.short	(.L_18 - .L_17)
	.align		4
.L_17:
        /*0010*/ 	.word	index@(_ZN7cutlass13device_kernelINS_4gemm6kernel13GemmUniversalIN4cute5tupleIJiiiiEEENS1_10collective13CollectiveMmaINS1_39MainloopSm90TmaGmmaRmemAWarpSpecializedILi5ENS5_IJNS4_1CILi1EEESB_SB_EEENS1_35KernelTmaWarpSpecializedCooperativeEEENS5_IJNSA_ILi256EEENSA_ILi64EEENSA_ILi128EEEEEEaNS5_IJlSB_lEEEaNS5_IJSB_llEEENS4_8TiledMMAINS4_8MMA_AtomIJNS4_4SM904GMMA26MMA_64x64x32_S32S8S8_RS_TNEEEENS4_6LayoutINS5_IJNSA_ILi2EEESB_SB_EEENS5_IJSB_NSA_ILi0EEESU_EEEEENS5_IJNS4_10UnderscoreESX_SX_EEEEENS4_13SM90_TMA_LOADENS4_14ComposedLayoutINS4_7SwizzleILi3ELi4ELi3EEENS4_18smem_ptr_flag_bitsILi8EEENSR_INS5_IJNSA_ILi8EEESH_EEENS5_IJSH_SB_EEEEEEEvNS4_8identityES10_NS11_INS12_ILi2ELi4ELi3EEES15_NSR_INS5_IJSG_S16_EEENS5_IJSB_SG_EEEEEEENS4_9Copy_AtomIJNS4_39AutoVectorizingCopyWithAssumedAlignmentILi128EEEaEEES1B_EENS_8epilogue10collective6detail29Sm90TmaWarpSpecializedAdapterINS1N_15DefaultEpilogueIaSJ_SJ_NS1M_6thread17LinearCombinationIaLi1EiiLNS1R_9ScaleType4KindE0ELNS_15FloatRoundStyleE2EaEENS1_15EpilogueDefaultEEEEEvvEEEEvNT_6ParamsE)
        /*0014*/ 	.word	0x00000000


	//----- nvinfo : EIATTR_MIN_STACK_SIZE
	.align		4
.L_18:
        /*0018*/ 	.byte	0x04, 0x12
        /*001a*/ 	.short	(.L_20 - .L_19)
	.align		4
.L_19:
        /*001c*/ 	.word	index@(_ZN7cutlass13device_kernelINS_4gemm6kernel13GemmUniversalIN4cute5tupleIJiiiiEEENS1_10collective13CollectiveMmaINS1_39MainloopSm90TmaGmmaRmemAWarpSpecializedILi5ENS5_IJNS4_1CILi1EEESB_SB_EEENS1_35KernelTmaWarpSpecializedCooperativeEEENS5_IJNSA_ILi256EEENSA_ILi64EEENSA_ILi128EEEEEEaNS5_IJlSB_lEEEaNS5_IJSB_llEEENS4_8TiledMMAINS4_8MMA_AtomIJNS4_4SM904GMMA26MMA_64x64x32_S32S8S8_RS_TNEEEENS4_6LayoutINS5_IJNSA_ILi2EEESB_SB_EEENS5_IJSB_NSA_ILi0EEESU_EEEEENS5_IJNS4_10UnderscoreESX_SX_EEEEENS4_13SM90_TMA_LOADENS4_14ComposedLayoutINS4_7SwizzleILi3ELi4ELi3EEENS4_18smem_ptr_flag_bitsILi8EEENSR_INS5_IJNSA_ILi8EEESH_EEENS5_IJSH_SB_EEEEEEEvNS4_8identityES10_NS11_INS12_ILi2ELi4ELi3EEES15_NSR_INS5_IJSG_S16_EEENS5_IJSB_SG_EEEEEEENS4_9Copy_AtomIJNS4_39AutoVectorizingCopyWithAssumedAlignmentILi128EEEaEEES1B_EENS_8epilogue10collective6detail29Sm90TmaWarpSpecializedAdapterINS1N_15DefaultEpilogueIaSJ_SJ_NS1M_6thread17LinearCombinationIaLi1EiiLNS1R_9ScaleType4KindE0ELNS_15FloatRoundStyleE2EaEENS1_15EpilogueDefaultEEEEEvvEEEEvNT_6ParamsE)
        /*0020*/ 	.word	0x00000000
.L_20:


//--------------------- .nv.compat                --------------------------
	.section	.nv.compat,"",@"SHT_CUDA_COMPAT_INFO"
	.align	4
        /*0000*/ 	.byte	0x02, 0x09, 0x01, 0x00, 0x02, 0x02, 0x04, 0x00, 0x02, 0x05, 0x05, 0x00, 0x03, 0x07, 0x01, 0x01
        /*0010*/ 	.byte	0x02, 0x03, 0x01, 0x00, 0x02, 0x06, 0x01, 0x00, 0x04, 0x0b, 0x08, 0x00, 0x00, 0x00, 0x00, 0x00
        /*0020*/ 	.byte	0x00, 0x00, 0x00, 0x00


//--------------------- .nv.info._ZN7cutlass13device_kernelINS_4gemm6kernel13GemmUniversalIN4cute5tupleIJiiiiEEENS1_10collective13CollectiveMmaINS1_39MainloopSm90TmaGmmaRmemAWarpSpecializedILi5ENS5_IJNS4_1CILi1EEESB_SB_EEENS1_35KernelTmaWarpSpecializedCooperativeEEENS5_IJNSA_ILi256EEENSA_ILi64EEENSA_ILi128EEEEEEaNS5_IJlSB_lEEEaNS5_IJSB_llEEENS4_8TiledMMAINS4_8MMA_AtomIJNS4_4SM904GMMA26MMA_64x64x32_S32S8S8_RS_TNEEEENS4_6LayoutINS5_IJNSA_ILi2EEESB_SB_EEENS5_IJSB_NSA_ILi0EEESU_EEEEENS5_IJNS4_10UnderscoreESX_SX_EEEEENS4_13SM90_TMA_LOADENS4_14ComposedLayoutINS4_7SwizzleILi3ELi4ELi3EEENS4_18smem_ptr_flag_bitsILi8EEENSR_INS5_IJNSA_ILi8EEESH_EEENS5_IJSH_SB_EEEEEEEvNS4_8identityES10_NS11_INS12_ILi2ELi4ELi3EEES15_NSR_INS5_IJSG_S16_EEENS5_IJSB_SG_EEEEEEENS4_9Copy_AtomIJNS4_39AutoVectorizingCopyWithAssumedAlignmentILi128EEEaEEES1B_EENS_8epilogue10collective6detail29Sm90TmaWarpSpecializedAdapterINS1N_15DefaultEpilogueIaSJ_SJ_NS1M_6thread17LinearCombinationIaLi1EiiLNS1R_9ScaleType4KindE0ELNS_15FloatRoundStyleE2EaEENS1_15EpilogueDefaultEEEEEvvEEEEvNT_6ParamsE --------------------------
	.section	.nv.info._ZN7cutlass13device_kernelINS_4gemm6kernel13GemmUniversalIN4cute5tupleIJiiiiEEENS1_10collective13CollectiveMmaINS1_39MainloopSm90TmaGmmaRmemAWarpSpecializedILi5ENS5_IJNS4_1CILi1EEESB_SB_EEENS1_35KernelTmaWarpSpecializedCooperativeEEENS5_IJNSA_ILi256EEENSA_ILi64EEENSA_ILi128EEEEEEaNS5_IJlSB_lEEEaNS5_IJSB_llEEENS4_8TiledMMAINS4_8MMA_AtomIJNS4_4SM904GMMA26MMA_64x64x32_S32S8S8_RS_TNEEEENS4_6LayoutINS5_IJNSA_ILi2EEESB_SB_EEENS5_IJSB_NSA_ILi0EEESU_EEEEENS5_IJNS4_10UnderscoreESX_SX_EEEEENS4_13SM90_TMA_LOADENS4_14ComposedLayoutINS4_7SwizzleILi3ELi4ELi3EEENS4_18smem_ptr_flag_bitsILi8EEENSR_INS5_IJNSA_ILi8EEESH_EEENS5_IJSH_SB_EEEEEEEvNS4_8identityES10_NS11_INS12_ILi2ELi4ELi3EEES15_NSR_INS5_IJSG_S16_EEENS5_IJSB_SG_EEEEEEENS4_9Copy_AtomIJNS4_39AutoVectorizingCopyWithAssumedAlignmentILi128EEEaEEES1B_EENS_8epilogue10collective6detail29Sm90TmaWarpSpecializedAdapterINS1N_15DefaultEpilogueIaSJ_SJ_NS1M_6thread17LinearCombinationIaLi1EiiLNS1R_9ScaleType4KindE0ELNS_15FloatRoundStyleE2EaEENS1_15EpilogueDefaultEEEEEvvEEEEvNT_6ParamsE,"",@"SHT_CUDA_INFO"
	.sectionflags	@""
	.align	4


	//----- nvinfo : EIATTR_CUDA_API_VERSION
	.align		4
        /*0000*/ 	.byte	0x04, 0x37
        /*0002*/ 	.short	(.L_22 - .L_21)
.L_21:
        /*0004*/ 	.word	0x00000082


	//----- nvinfo : EIATTR_KPARAM_INFO
	.align		4
.L_22:
        /*0008*/ 	.byte	0x04, 0x17
        /*000a*/ 	.short	(.L_24 - .L_23)
.L_23:
        /*000c*/ 	.word	0x00000000
        /*0010*/ 	.short	0x0000
        /*0012*/ 	.short	0x0070
        /*0014*/ 	.byte	0x00, 0xf0, 0x01, 0x10


	//----- nvinfo : EIATTR_SPARSE_MMA_MASK
	.align		4
.L_24:
        /*0018*/ 	.byte	0x03, 0x50
        /*001a*/ 	.short	0x0000


	//----- nvinfo : EIATTR_MAXREG_COUNT
	.align		4
        /*001c*/ 	.byte	0x03, 0x1b
        /*001e*/ 	.short	0x00a8


	//----- nvinfo : EIATTR_NUM_BARRIERS
	.align		4
        /*0020*/ 	.byte	0x02, 0x4c
        /*0022*/ 	.byte	0x01
	.zero		1


	//----- nvinfo : EIATTR_EXTERNS
	.align		4
        /*0024*/ 	.byte	0x04, 0x0f
        /*0026*/ 	.short	(.L_26 - .L_25)


	//   ....[0]....
	.align		4
.L_25:
        /*0028*/ 	.word	index@(__assertfail)


	//----- nvinfo : EIATTR_MERCURY_ISA_VERSION
	.align		4
.L_26:
        /*002c*/ 	.byte	0x03, 0x5f
        /*002e*/ 	.short	0x0101


	//----- nvinfo : EIATTR_INT_WARP_WIDE_INSTR_OFFSETS
	.align		4
        /*0030*/ 	.byte	0x04, 0x31
        /*0032*/ 	.short	(.L_28 - .L_27)


	//   ....[0]....
.L_27:
        /*0034*/ 	.word	0x000003d0


	//   ....[1]....
        /*0038*/ 	.word	0x00000400


	//   ....[2]....
        /*003c*/ 	.word	0x000004e0


	//----- nvinfo : EIATTR_COOP_GROUP_MASK_REGIDS
	.align		4
.L_28:
        /*0040*/ 	.byte	0x04, 0x29
        /*0042*/ 	.short	(.L_30 - .L_29)


	//   ....[0]....
.L_29:
        /*0044*/ 	.word	0xffffffff


	//   ....[1]....
        /*0048*/ 	.word	0xffffffff


	//   ....[2]....
        /*004c*/ 	.word	0xffffffff


	//   ....[3]....
        /*0050*/ 	.word	0xffffffff


	//   ....[4]....
        /*0054*/ 	.word	0x0500000f


	//----- nvinfo : EIATTR_COOP_GROUP_INSTR_OFFSETS
	.align		4
.L_30:
        /*0058*/ 	.byte	0x04, 0x28
        /*005a*/ 	.short	(.L_32 - .L_31)


	//   ....[0]....
.L_31:
        /*005c*/ 	.word	0x00000060


	//   ....[1]....
        /*0060*/ 	.word	0x00000070


	//   ....[2]....
        /*0064*/ 	.word	0x00000130


	//   ....[3]....
        /*0068*/ 	.word	0x000002e0


	//   ....[4]....
        /*006c*/ 	.word	0x0000a5e0


	//----- nvinfo : EIATTR_REG_RECONFIG
	.align		4
.L_32:
        /*0070*/ 	.byte	0x01, 0x54
	.zero		2


	//----- nvinfo : EIATTR_SYSCALL_OFFSETS
	.align		4
        /*0074*/ 	.byte	0x04, 0x46
        /*0076*/ 	.short	(.L_34 - .L_33)


	//   ....[0]....
.L_33:
        /*0078*/ 	.word	0x00001090


	//   ....[1]....
        /*007c*/ 	.word	0x000011f0


	//   ....[2]....
        /*0080*/ 	.word	0x000012e0


	//   ....[3]....
        /*0084*/ 	.word	0x000094e0


	//   ....[4]....
        /*0088*/ 	.word	0x00009610


	//----- nvinfo : EIATTR_MBARRIER_INSTR_OFFSETS
	.align		4
.L_34:
        /*008c*/ 	.byte	0x04, 0x39
        /*008e*/ 	.short	(.L_36 - .L_35)


	//   ....[0]....
.L_35:
        /*0090*/ 	.word	0x00000230
        /*0094*/ 	.word	0x000000ff
        /*0098*/ 	.word	0x00000000
        /*009c*/ 	.short	0x0100
        /*009e*/ 	.byte	0x08
	.zero		1


	//   ....[1]....
        /*00a0*/ 	.word	0x00000240
        /*00a4*/ 	.word	0x000000ff
        /*00a8*/ 	.word	0x00000028
        /*00ac*/ 	.short	0x0100
        /*00ae*/ 	.byte	0x08
	.zero		1


	//   ....[2]....
        /*00b0*/ 	.word	0x00000250
        /*00b4*/ 	.word	0x000000ff
        /*00b8*/ 	.word	0x00000008
        /*00bc*/ 	.short	0x0100
        /*00be*/ 	.byte	0x08
	.zero		1


	//   ....[3]....
        /*00c0*/ 	.word	0x00000260
        /*00c4*/ 	.word	0x000000ff
        /*00c8*/ 	.word	0x00000030
        /*00cc*/ 	.short	0x0100
        /*00ce*/ 	.byte	0x08
	.zero		1


	//   ....[4]....
        /*00d0*/ 	.word	0x00000270
        /*00d4*/ 	.word	0x000000ff
        /*00d8*/ 	.word	0x00000010
        /*00dc*/ 	.short	0x0100
        /*00de*/ 	.byte	0x08
	.zero		1


	//   ....[5]....
        /*00e0*/ 	.word	0x00000280
        /*00e4*/ 	.word	0x000000ff
        /*00e8*/ 	.word	0x00000038
        /*00ec*/ 	.short	0x0100
        /*00ee*/ 	.byte	0x08
	.zero		1


	//   ....[6]....
        /*00f0*/ 	.word	0x00000290
        /*00f4*/ 	.word	0x000000ff
        /*00f8*/ 	.word	0x00000018
        /*00fc*/ 	.short	0x0100
        /*00fe*/ 	.byte	0x08
	.zero		1


	//   ....[7]....
        /*0100*/ 	.word	0x000002a0
        /*0104*/ 	.word	0x000000ff
        /*0108*/ 	.word	0x00000040
        /*010c*/ 	.short	0x0100
        /*010e*/ 	.byte	0x08
	.zero		1


	//   ....[8]....
        /*0110*/ 	.word	0x000002b0
        /*0114*/ 	.word	0x000000ff
        /*0118*/ 	.word	0x00000020
        /*011c*/ 	.short	0x0100
        /*011e*/ 	.byte	0x08
	.zero		1


	//   ....[9]....
        /*0120*/ 	.word	0x000002c0
        /*0124*/ 	.word	0x000000ff
        /*0128*/ 	.word	0x00000048
        /*012c*/ 	.short	0x0100
        /*012e*/ 	.byte	0x08
	.zero		1


	//   ....[10]....
        /*0130*/ 	.word	0x00000550
        /*0134*/ 	.word	0x000000ff
        /*0138*/ 	.word	0x00000060
        /*013c*/ 	.short	0x0100
        /*013e*/ 	.byte	0x06
	.zero		1


	//   ....[11]....
        /*0140*/ 	.word	0x000005b0
        /*0144*/ 	.word	0x000000ff
        /*0148*/ 	.word	0x00000068
        /*014c*/ 	.short	0x0100
        /*014e*/ 	.byte	0x06
	.zero		1


	//   ....[12]....
        /*0150*/ 	.word	0x000013f0
        /*0154*/ 	.word	0x00000004
        /*0158*/ 	.word	0x00000000
        /*015c*/ 	.short	0x010a
        /*015e*/ 	.byte	0x3f
	.zero		1


	//   ....[13]....
        /*0160*/ 	.word	0x00001430
        /*0164*/ 	.word	0x00000004
        /*0168*/ 	.word	0x00000000
        /*016c*/ 	.short	0x010a
        /*016e*/ 	.byte	0x3f
	.zero		1


	//   ....[14]....
        /*0170*/ 	.word	0x00001660
        /*0174*/ 	.word	0x00000006
        /*0178*/ 	.word	0x00000000
        /*017c*/ 	.short	0x010a
        /*017e*/ 	.byte	0x3f
	.zero		1


	//   ....[15]....
        /*0180*/ 	.word	0x00002760
        /*0184*/ 	.word	0x00000006
        /*0188*/ 	.word	0x00000000
        /*018c*/ 	.short	0x010a
        /*018e*/ 	.byte	0x3f
	.zero		1


	//   ....[16]....
        /*0190*/ 	.word	0x00002ce0
        /*0194*/ 	.word	0x00000009
        /*0198*/ 	.word	0x00000000
        /*019c*/ 	.short	0x010a
        /*019e*/ 	.byte	0x3f
	.zero		1


	//   ....[17]....
        /*01a0*/ 	.word	0x00003540
        /*01a4*/ 	.word	0x0000000b
        /*01a8*/ 	.word	0x00000000
        /*01ac*/ 	.short	0x0101
        /*01ae*/ 	.byte	0x3f
	.zero		1


	//   ....[18]....
        /*01b0*/ 	.word	0x00003a20
        /*01b4*/ 	.word	0x00000009
        /*01b8*/ 	.word	0x00000000
        /*01bc*/ 	.short	0x010a
        /*01be*/ 	.byte	0x3f
	.zero		1


	//   ....[19]....
        /*01c0*/ 	.word	0x000047b0
        /*01c4*/ 	.word	0x00000007
        /*01c8*/ 	.word	0x00000000
        /*01cc*/ 	.short	0x0101
        /*01ce*/ 	.byte	0x3f
	.zero		1


	//   ....[20]....
        /*01d0*/ 	.word	0x00004da0
        /*01d4*/ 	.word	0x00000000
        /*01d8*/ 	.word	0x00000000
        /*01dc*/ 	.short	0x0101
        /*01de*/ 	.byte	0x3f
	.zero		1


	//   ....[21]....
        /*01e0*/ 	.word	0x00009710
        /*01e4*/ 	.word	0x00000007
        /*01e8*/ 	.word	0x00000028
        /*01ec*/ 	.short	0x010a
        /*01ee*/ 	.byte	0x3f
	.zero		1


	//   ....[22]....
        /*01f0*/ 	.word	0x00009bf0
        /*01f4*/ 	.word	0x00000000
        /*01f8*/ 	.word	0x00000068
        /*01fc*/ 	.short	0x0101
        /*01fe*/ 	.byte	0x3f
	.zero		1


	//   ....[23]....
        /*0200*/ 	.word	0x0000a310
        /*0204*/ 	.word	0x00000005
        /*0208*/ 	.word	0x00000000
        /*020c*/ 	.short	0x010a
        /*020e*/ 	.byte	0x3f
	.zero		1


	//   ....[24]....
        /*0210*/ 	.word	0x0000a390
        /*0214*/ 	.word	0x00000007
        /*0218*/ 	.word	0x00000000
        /*021c*/ 	.short	0x010a
        /*021e*/ 	.byte	0x3f
	.zero		1


	//   ....[25]....
        /*0220*/ 	.word	0x0000a420
        /*0224*/ 	.word	0x00000006
        /*0228*/ 	.word	0x00000000
        /*022c*/ 	.short	0x010a
        /*022e*/ 	.byte	0x3f
	.zero		1


	//   ....[26]....
        /*0230*/ 	.word	0x0000a4b0
        /*0234*/ 	.word	0x00000007
        /*0238*/ 	.word	0x00000000
        /*023c*/ 	.short	0x010a
        /*023e*/ 	.byte	0x3f
	.zero		1


	//   ....[27]....
        /*0240*/ 	.word	0x0000a540
        /*0244*/ 	.word	0x00000003
        /*0248*/ 	.word	0x00000000
        /*024c*/ 	.short	0x010a
        /*024e*/ 	.byte	0x3f
	.zero		1


	//   ....[28]....
        /*0250*/ 	.word	0x0000a610
        /*0254*/ 	.word	0x00000004
        /*0258*/ 	.word	0x00000000
        /*025c*/ 	.short	0x010a
        /*025e*/ 	.byte	0x3f
	.zero		1


	//   ....[29]....
        /*0260*/ 	.word	0x0000a660
        /*0264*/ 	.word	0x00000006
        /*0268*/ 	.word	0x00000000
        /*026c*/ 	.short	0x010a
        /*026e*/ 	.byte	0x3f
	.zero		1


	//   ....[30]....
        /*0270*/ 	.word	0x0000a6b0
        /*0274*/ 	.word	0x00000009
        /*0278*/ 	.word	0x00000000
        /*027c*/ 	.short	0x010a
        /*027e*/ 	.byte	0x3f
	.zero		1


	//   ....[31]....
        /*0280*/ 	.word	0x0000a780
        /*0284*/ 	.word	0x00000007
        /*0288*/ 	.word	0x00000028
        /*028c*/ 	.short	0x010a
        /*028e*/ 	.byte	0x3f
	.zero		1


	//   ....[32]....
        /*0290*/ 	.word	0x0000a850
        /*0294*/ 	.word	0x00000005
        /*0298*/ 	.word	0x00000000
        /*029c*/ 	.short	0x010a
        /*029e*/ 	.byte	0x3f
	.zero		1


	//   ....[33]....
        /*02a0*/ 	.word	0x0000a8a0
        /*02a4*/ 	.word	0x00000007
        /*02a8*/ 	.word	0x00000000
        /*02ac*/ 	.short	0x010a
        /*02ae*/ 	.byte	0x3f
	.zero		1


	//   ....[34]....
        /*02b0*/ 	.word	0x0000a8f0
        /*02b4*/ 	.word	0x00000006
        /*02b8*/ 	.word	0x00000000
        /*02bc*/ 	.short	0x010a
        /*02be*/ 	.byte	0x3f
	.zero		1


	//   ....[35]....
        /*02c0*/ 	.word	0x0000a940
        /*02c4*/ 	.word	0x00000007
        /*02c8*/ 	.word	0x00000000
        /*02cc*/ 	.short	0x010a
        /*02ce*/ 	.byte	0x3f
	.zero		1


	//----- nvinfo : EIATTR_NUM_MBARRIERS
	.align		4
.L_36:
        /*02d0*/ 	.byte	0x03, 0x38
        /*02d2*/ 	.short	0x000c


	//----- nvinfo : EIATTR_EXIT_INSTR_OFFSETS
	.align		4
        /*02d4*/ 	.byte	0x04, 0x1c
        /*02d6*/ 	.short	(.L_38 - .L_37)


	//   ....[0]....
.L_37:
        /*02d8*/ 	.word	0x00000600


	//   ....[1]....
        /*02dc*/ 	.word	0x00000ec0


	//   ....[2]....
        /*02e0*/ 	.word	0x00008ad0


	//   ....[3]....
        /*02e4*/ 	.word	0x000090f0


	//   ....[4]....
        /*02e8*/ 	.word	0x0000a590


	//----- nvinfo : EIATTR_MAX_THREADS
	.align		4
.L_38:
        /*02ec*/ 	.byte	0x04, 0x05
        /*02ee*/ 	.short	(.L_40 - .L_39)
.L_39:
        /*02f0*/ 	.word	0x00000180
        /*02f4*/ 	.word	0x00000001
        /*02f8*/ 	.word	0x00000001


	//----- nvinfo : EIATTR_CRS_STACK_SIZE
	.align		4
.L_40:
        /*02fc*/ 	.byte	0x04, 0x1e
        /*02fe*/ 	.short	(.L_42 - .L_41)
.L_41:
        /*0300*/ 	.word	0x00000000


	//----- nvinfo : EIATTR_CBANK_PARAM_SIZE
	.align		4
.L_42:
        /*0304*/ 	.byte	0x03, 0x19
        /*0306*/ 	.short	0x0470


	//----- nvinfo : EIATTR_PARAM_CBANK
	.align		4
        /*0308*/ 	.byte	0x04, 0x0a
        /*030a*/ 	.short	(.L_44 - .L_43)
	.align		4
.L_43:
        /*030c*/ 	.word	index@(.nv.constant0._ZN7cutlass13device_kernelINS_4gemm6kernel13GemmUniversalIN4cute5tupleIJiiiiEEENS1_10collective13CollectiveMmaINS1_39MainloopSm90TmaGmmaRmemAWarpSpecializedILi5ENS5_IJNS4_1CILi1EEESB_SB_EEENS1_35KernelTmaWarpSpecializedCooperativeEEENS5_IJNSA_ILi256EEENSA_ILi64EEENSA_ILi128EEEEEEaNS5_IJlSB_lEEEaNS5_IJSB_llEEENS4_8TiledMMAINS4_8MMA_AtomIJNS4_4SM904GMMA26MMA_64x64x32_S32S8S8_RS_TNEEEENS4_6LayoutINS5_IJNSA_ILi2EEESB_SB_EEENS5_IJSB_NSA_ILi0EEESU_EEEEENS5_IJNS4_10UnderscoreESX_SX_EEEEENS4_13SM90_TMA_LOADENS4_14ComposedLayoutINS4_7SwizzleILi3ELi4ELi3EEENS4_18smem_ptr_flag_bitsILi8EEENSR_INS5_IJNSA_ILi8EEESH_EEENS5_IJSH_SB_EEEEEEEvNS4_8identityES10_NS11_INS12_ILi2ELi4ELi3EEES15_NSR_INS5_IJSG_S16_EEENS5_IJSB_SG_EEEEEEENS4_9Copy_AtomIJNS4_39AutoVectorizingCopyWithAssumedAlignmentILi128EEEaEEES1B_EENS_8epilogue10collective6detail29Sm90TmaWarpSpecializedAdapterINS1N_15DefaultEpilogueIaSJ_SJ_NS1M_6thread17LinearCombinationIaLi1EiiLNS1R_9ScaleType4KindE0ELNS_15FloatRoundStyleE2EaEENS1_15EpilogueDefaultEEEEEvvEEEEvNT_6ParamsE)
        /*0310*/ 	.short	0x0210
        /*0312*/ 	.short	0x0470


	//----- nvinfo : EIATTR_SW_WAR
	.align		4
.L_44:
        /*0314*/ 	.byte	0x04, 0x36
        /*0316*/ 	.short	(.L_46 - .L_45)
.L_45:
        /*0318*/ 	.word	0x00000008
.L_46:


//--------------------- .nv.callgraph             --------------------------
	.section	.nv.callgraph,"",@"SHT_CUDA_CALLGRAPH"
	.align	4
	.sectionentsize	8
	.align		4
        /*0000*/ 	.word	0x00000000
	.align		4
        /*0004*/ 	.word	0xffffffff
	.align		4
        /*0008*/ 	.word	index@(_ZN7cutlass13device_kernelINS_4gemm6kernel13GemmUniversalIN4cute5tupleIJiiiiEEENS1_10collective13CollectiveMmaINS1_39MainloopSm90TmaGmmaRmemAWarpSpecializedILi5ENS5_IJNS4_1CILi1EEESB_SB_EEENS1_35KernelTmaWarpSpecializedCooperativeEEENS5_IJNSA_ILi256EEENSA_ILi64EEENSA_ILi128EEEEEEaNS5_IJlSB_lEEEaNS5_IJSB_llEEENS4_8TiledMMAINS4_8MMA_AtomIJNS4_4SM904GMMA26MMA_64x64x32_S32S8S8_RS_TNEEEENS4_6LayoutINS5_IJNSA_ILi2EEESB_SB_EEENS5_IJSB_NSA_ILi0EEESU_EEEEENS5_IJNS4_10UnderscoreESX_SX_EEEEENS4_13SM90_TMA_LOADENS4_14ComposedLayoutINS4_7SwizzleILi3ELi4ELi3EEENS4_18smem_ptr_flag_bitsILi8EEENSR_INS5_IJNSA_ILi8EEESH_EEENS5_IJSH_SB_EEEEEEEvNS4_8identityES10_NS11_INS12_ILi2ELi4ELi3EEES15_NSR_INS5_IJSG_S16_EEENS5_IJSB_SG_EEEEEEENS4_9Copy_AtomIJNS4_39AutoVectorizingCopyWithAssumedAlignmentILi128EEEaEEES1B_EENS_8epilogue10collective6detail29Sm90TmaWarpSpecializedAdapterINS1N_15DefaultEpilogueIaSJ_SJ_NS1M_6thread17LinearCombinationIaLi1EiiLNS1R_9ScaleType4KindE0ELNS_15FloatRoundStyleE2EaEENS1_15EpilogueDefaultEEEEEvvEEEEvNT_6ParamsE)
	.align		4
        /*000c*/ 	.word	index@(__assertfail)
	.align		4
        /*0010*/ 	.word	0x00000000
	.align		4
        /*0014*/ 	.word	0xfffffffe
	.align		4
        /*0018*/ 	.word	0x00000000
	.align		4
        /*001c*/ 	.word	0xfffffffd
	.align		4
        /*0020*/ 	.word	0x00000000
	.align		4
        /*0024*/ 	.word	0xfffffffc


//--------------------- .nv.constant4             --------------------------
	.section	.nv.constant4,"a",@progbits
	.align	8
	.align		8
.nv.constant4:
        /*0000*/ 	.dword	__assertfail
	.align		8
        /*0008*/ 	.dword	__unnamed_1
	.align		8
        /*0010*/ 	.dword	__unnamed_2
	.align		8
        /*0018*/ 	.dword	_ZN40_INTERNAL_c1a54a16_4_k_cu_76ef726d_345724cuda3std3__45__cpo5beginE
	.align		8
        /*0020*/ 	.dword	_ZN40_INTERNAL_c1a54a16_4_k_cu_76ef726d_345724cuda3std3__45__cpo3endE
	.align		8
        /*0028*/ 	.dword	_ZN40_INTERNAL_c1a54a16_4_k_cu_76ef726d_345724cuda3std3__45__cpo6cbeginE
	.align		8
        /*0030*/ 	.dword	_ZN40_INTERNAL_c1a54a16_4_k_cu_76ef726d_345724cuda3std3__45__cpo4cendE
	.align		8
        /*0038*/ 	.dword	_ZN40_INTERNAL_c1a54a16_4_k_cu_76ef726d_345724cuda3std3__442_GLOBAL__N__c1a54a16_4_k_cu_76ef726d_345726ignoreE
	.align		8
        /*0040*/ 	.dword	_ZN40_INTERNAL_c1a54a16_4_k_cu_76ef726d_345724cuda3std3__419piecewise_constructE
	.align		8
        /*0048*/ 	.dword	_ZN40_INTERNAL_c1a54a16_4_k_cu_76ef726d_345724cuda3std3__48in_placeE
	.align		8
        /*0050*/ 	.dword	_ZN40_INTERNAL_c1a54a16_4_k_cu_76ef726d_345724cuda3std6ranges3__45__cpo4swapE
	.align		8
        /*0058*/ 	.dword	_ZN40_INTERNAL_c1a54a16_4_k_cu_76ef726d_345724cuda3std6ranges3__45__cpo9iter_moveE
	.align		8
        /*0060*/ 	.dword	_ZN40_INTERNAL_c1a54a16_4_k_cu_76ef726d_345724cute7productE
	.align		8
        /*0068*/ 	.dword	_ZN40_INTERNAL_c1a54a16_4_k_cu_76ef726d_345724cute1_E
	.align		8
        /*0070*/ 	.dword	$str$24
	.align		8
        /*0078*/ 	.dword	$str$25


//--------------------- .text._ZN7cutlass13device_kernelINS_4gemm6kernel13GemmUniversalIN4cute5tupleIJiiiiEEENS1_10collective13CollectiveMmaINS1_39MainloopSm90TmaGmmaRmemAWarpSpecializedILi5ENS5_IJNS4_1CILi1EEESB_SB_EEENS1_35KernelTmaWarpSpecializedCooperativeEEENS5_IJNSA_ILi256EEENSA_ILi64EEENSA_ILi128EEEEEEaNS5_IJlSB_lEEEaNS5_IJSB_llEEENS4_8TiledMMAINS4_8MMA_AtomIJNS4_4SM904GMMA26MMA_64x64x32_S32S8S8_RS_TNEEEENS4_6LayoutINS5_IJNSA_ILi2EEESB_SB_EEENS5_IJSB_NSA_ILi0EEESU_EEEEENS5_IJNS4_10UnderscoreESX_SX_EEEEENS4_13SM90_TMA_LOADENS4_14ComposedLayoutINS4_7SwizzleILi3ELi4ELi3EEENS4_18smem_ptr_flag_bitsILi8EEENSR_INS5_IJNSA_ILi8EEESH_EEENS5_IJSH_SB_EEEEEEEvNS4_8identityES10_NS11_INS12_ILi2ELi4ELi3EEES15_NSR_INS5_IJSG_S16_EEENS5_IJSB_SG_EEEEEEENS4_9Copy_AtomIJNS4_39AutoVectorizingCopyWithAssumedAlignmentILi128EEEaEEES1B_EENS_8epilogue10collective6detail29Sm90TmaWarpSpecializedAdapterINS1N_15DefaultEpilogueIaSJ_SJ_NS1M_6thread17LinearCombinationIaLi1EiiLNS1R_9ScaleType4KindE0ELNS_15FloatRoundStyleE2EaEENS1_15EpilogueDefaultEEEEEvvEEEEvNT_6ParamsE --------------------------
	.section	.text._ZN7cutlass13device_kernelINS_4gemm6kernel13GemmUniversalIN4cute5tupleIJiiiiEEENS1_10collective13CollectiveMmaINS1_39MainloopSm90TmaGmmaRmemAWarpSpecializedILi5ENS5_IJNS4_1CILi1EEESB_SB_EEENS1_35KernelTmaWarpSpecializedCooperativeEEENS5_IJNSA_ILi256EEENSA_ILi64EEENSA_ILi128EEEEEEaNS5_IJlSB_lEEEaNS5_IJSB_llEEENS4_8TiledMMAINS4_8MMA_AtomIJNS4_4SM904GMMA26MMA_64x64x32_S32S8S8_RS_TNEEEENS4_6LayoutINS5_IJNSA_ILi2EEESB_SB_EEENS5_IJSB_NSA_ILi0EEESU_EEEEENS5_IJNS4_10UnderscoreESX_SX_EEEEENS4_13SM90_TMA_LOADENS4_14ComposedLayoutINS4_7SwizzleILi3ELi4ELi3EEENS4_18smem_ptr_flag_bitsILi8EEENSR_INS5_IJNSA_ILi8EEESH_EEENS5_IJSH_SB_EEEEEEEvNS4_8identityES10_NS11_INS12_ILi2ELi4ELi3EEES15_NSR_INS5_IJSG_S16_EEENS5_IJSB_SG_EEEEEEENS4_9Copy_AtomIJNS4_39AutoVectorizingCopyWithAssumedAlignmentILi128EEEaEEES1B_EENS_8epilogue10collective6detail29Sm90TmaWarpSpecializedAdapterINS1N_15DefaultEpilogueIaSJ_SJ_NS1M_6thread17LinearCombinationIaLi1EiiLNS1R_9ScaleType4KindE0ELNS_15FloatRoundStyleE2EaEENS1_15EpilogueDefaultEEEEEvvEEEEvNT_6ParamsE,"ax",@progbits
	.align	128
.text._ZN7cutlass13device_kernelINS_4gemm6kernel13GemmUniversalIN4cute5tupleIJiiiiEEENS1_10collective13CollectiveMmaINS1_39MainloopSm90TmaGmmaRmemAWarpSpecializedILi5ENS5_IJNS4_1CILi1EEESB_SB_EEENS1_35KernelTmaWarpSpecializedCooperativeEEENS5_IJNSA_ILi256EEENSA_ILi64EEENSA_ILi128EEEEEEaNS5_IJlSB_lEEEaNS5_IJSB_llEEENS4_8TiledMMAINS4_8MMA_AtomIJNS4_4SM904GMMA26MMA_64x64x32_S32S8S8_RS_TNEEEENS4_6LayoutINS5_IJNSA_ILi2EEESB_SB_EEENS5_IJSB_NSA_ILi0EEESU_EEEEENS5_IJNS4_10UnderscoreESX_SX_EEEEENS4_13SM90_TMA_LOADENS4_14ComposedLayoutINS4_7SwizzleILi3ELi4ELi3EEENS4_18smem_ptr_flag_bitsILi8EEENSR_INS5_IJNSA_ILi8EEESH_EEENS5_IJSH_SB_EEEEEEEvNS4_8identityES10_NS11_INS12_ILi2ELi4ELi3EEES15_NSR_INS5_IJSG_S16_EEENS5_IJSB_SG_EEEEEEENS4_9Copy_AtomIJNS4_39AutoVectorizingCopyWithAssumedAlignmentILi128EEEaEEES1B_EENS_8epilogue10collective6detail29Sm90TmaWarpSpecializedAdapterINS1N_15DefaultEpilogueIaSJ_SJ_NS1M_6thread17LinearCombinationIaLi1EiiLNS1R_9ScaleType4KindE0ELNS_15FloatRoundStyleE2EaEENS1_15EpilogueDefaultEEEEEvvEEEEvNT_6ParamsE:
        .type           _ZN7cutlass13device_kernelINS_4gemm6kernel13GemmUniversalIN4cute5tupleIJiiiiEEENS1_10collective13CollectiveMmaINS1_39MainloopSm90TmaGmmaRmemAWarpSpecializedILi5ENS5_IJNS4_1CILi1EEESB_SB_EEENS1_35KernelTmaWarpSpecializedCooperativeEEENS5_IJNSA_ILi256EEENSA_ILi64EEENSA_ILi128EEEEEEaNS5_IJlSB_lEEEaNS5_IJSB_llEEENS4_8TiledMMAINS4_8MMA_AtomIJNS4_4SM904GMMA26MMA_64x64x32_S32S8S8_RS_TNEEEENS4_6LayoutINS5_IJNSA_ILi2EEESB_SB_EEENS5_IJSB_NSA_ILi0EEESU_EEEEENS5_IJNS4_10UnderscoreESX_SX_EEEEENS4_13SM90_TMA_LOADENS4_14ComposedLayoutINS4_7SwizzleILi3ELi4ELi3EEENS4_18smem_ptr_flag_bitsILi8EEENSR_INS5_IJNSA_ILi8EEESH_EEENS5_IJSH_SB_EEEEEEEvNS4_8identityES10_NS11_INS12_ILi2ELi4ELi3EEES15_NSR_INS5_IJSG_S16_EEENS5_IJSB_SG_EEEEEEENS4_9Copy_AtomIJNS4_39AutoVectorizingCopyWithAssumedAlignmentILi128EEEaEEES1B_EENS_8epilogue10collective6detail29Sm90TmaWarpSpecializedAdapterINS1N_15DefaultEpilogueIaSJ_SJ_NS1M_6thread17LinearCombinationIaLi1EiiLNS1R_9ScaleType4KindE0ELNS_15FloatRoundStyleE2EaEENS1_15EpilogueDefaultEEEEEvvEEEEvNT_6ParamsE,@function
        .size           _ZN7cutlass13device_kernelINS_4gemm6kernel13GemmUniversalIN4cute5tupleIJiiiiEEENS1_10collective13CollectiveMmaINS1_39MainloopSm90TmaGmmaRmemAWarpSpecializedILi5ENS5_IJNS4_1CILi1EEESB_SB_EEENS1_35KernelTmaWarpSpecializedCooperativeEEENS5_IJNSA_ILi256EEENSA_ILi64EEENSA_ILi128EEEEEEaNS5_IJlSB_lEEEaNS5_IJSB_llEEENS4_8TiledMMAINS4_8MMA_AtomIJNS4_4SM904GMMA26MMA_64x64x32_S32S8S8_RS_TNEEEENS4_6LayoutINS5_IJNSA_ILi2EEESB_SB_EEENS5_IJSB_NSA_ILi0EEESU_EEEEENS5_IJNS4_10UnderscoreESX_SX_EEEEENS4_13SM90_TMA_LOADENS4_14ComposedLayoutINS4_7SwizzleILi3ELi4ELi3EEENS4_18smem_ptr_flag_bitsILi8EEENSR_INS5_IJNSA_ILi8EEESH_EEENS5_IJSH_SB_EEEEEEEvNS4_8identityES10_NS11_INS12_ILi2ELi4ELi3EEES15_NSR_INS5_IJSG_S16_EEENS5_IJSB_SG_EEEEEEENS4_9Copy_AtomIJNS4_39AutoVectorizingCopyWithAssumedAlignmentILi128EEEaEEES1B_EENS_8epilogue10collective6detail29Sm90TmaWarpSpecializedAdapterINS1N_15DefaultEpilogueIaSJ_SJ_NS1M_6thread17LinearCombinationIaLi1EiiLNS1R_9ScaleType4KindE0ELNS_15FloatRoundStyleE2EaEENS1_15EpilogueDefaultEEEEEvvEEEEvNT_6ParamsE,(.L_x_215 - _ZN7cutlass13device_kernelINS_4gemm6kernel13GemmUniversalIN4cute5tupleIJiiiiEEENS1_10collective13CollectiveMmaINS1_39MainloopSm90TmaGmmaRmemAWarpSpecializedILi5ENS5_IJNS4_1CILi1EEESB_SB_EEENS1_35KernelTmaWarpSpecializedCooperativeEEENS5_IJNSA_ILi256EEENSA_ILi64EEENSA_ILi128EEEEEEaNS5_IJlSB_lEEEaNS5_IJSB_llEEENS4_8TiledMMAINS4_8MMA_AtomIJNS4_4SM904GMMA26MMA_64x64x32_S32S8S8_RS_TNEEEENS4_6LayoutINS5_IJNSA_ILi2EEESB_SB_EEENS5_IJSB_NSA_ILi0EEESU_EEEEENS5_IJNS4_10UnderscoreESX_SX_EEEEENS4_13SM90_TMA_LOADENS4_14ComposedLayoutINS4_7SwizzleILi3ELi4ELi3EEENS4_18smem_ptr_flag_bitsILi8EEENSR_INS5_IJNSA_ILi8EEESH_EEENS5_IJSH_SB_EEEEEEEvNS4_8identityES10_NS11_INS12_ILi2ELi4ELi3EEES15_NSR_INS5_IJSG_S16_EEENS5_IJSB_SG_EEEEEEENS4_9Copy_AtomIJNS4_39AutoVectorizingCopyWithAssumedAlignmentILi128EEEaEEES1B_EENS_8epilogue10collective6detail29Sm90TmaWarpSpecializedAdapterINS1N_15DefaultEpilogueIaSJ_SJ_NS1M_6thread17LinearCombinationIaLi1EiiLNS1R_9ScaleType4KindE0ELNS_15FloatRoundStyleE2EaEENS1_15EpilogueDefaultEEEEEvvEEEEvNT_6ParamsE)
        .other          _ZN7cutlass13device_kernelINS_4gemm6kernel13GemmUniversalIN4cute5tupleIJiiiiEEENS1_10collective13CollectiveMmaINS1_39MainloopSm90TmaGmmaRmemAWarpSpecializedILi5ENS5_IJNS4_1CILi1EEESB_SB_EEENS1_35KernelTmaWarpSpecializedCooperativeEEENS5_IJNSA_ILi256EEENSA_ILi64EEENSA_ILi128EEEEEEaNS5_IJlSB_lEEEaNS5_IJSB_llEEENS4_8TiledMMAINS4_8MMA_AtomIJNS4_4SM904GMMA26MMA_64x64x32_S32S8S8_RS_TNEEEENS4_6LayoutINS5_IJNSA_ILi2EEESB_SB_EEENS5_IJSB_NSA_ILi0EEESU_EEEEENS5_IJNS4_10UnderscoreESX_SX_EEEEENS4_13SM90_TMA_LOADENS4_14ComposedLayoutINS4_7SwizzleILi3ELi4ELi3EEENS4_18smem_ptr_flag_bitsILi8EEENSR_INS5_IJNSA_ILi8EEESH_EEENS5_IJSH_SB_EEEEEEEvNS4_8identityES10_NS11_INS12_ILi2ELi4ELi3EEES15_NSR_INS5_IJSG_S16_EEENS5_IJSB_SG_EEEEEEENS4_9Copy_AtomIJNS4_39AutoVectorizingCopyWithAssumedAlignmentILi128EEEaEEES1B_EENS_8epilogue10collective6detail29Sm90TmaWarpSpecializedAdapterINS1N_15DefaultEpilogueIaSJ_SJ_NS1M_6thread17LinearCombinationIaLi1EiiLNS1R_9ScaleType4KindE0ELNS_15FloatRoundStyleE2EaEENS1_15EpilogueDefaultEEEEEvvEEEEvNT_6ParamsE,@"STO_CUDA_ENTRY STV_DEFAULT"
_ZN7cutlass13device_kernelINS_4gemm6kernel13GemmUniversalIN4cute5tupleIJiiiiEEENS1_10collective13CollectiveMmaINS1_39MainloopSm90TmaGmmaRmemAWarpSpecializedILi5ENS5_IJNS4_1CILi1EEESB_SB_EEENS1_35KernelTmaWarpSpecializedCooperativeEEENS5_IJNSA_ILi256EEENSA_ILi64EEENSA_ILi128EEEEEEaNS5_IJlSB_lEEEaNS5_IJSB_llEEENS4_8TiledMMAINS4_8MMA_AtomIJNS4_4SM904GMMA26MMA_64x64x32_S32S8S8_RS_TNEEEENS4_6LayoutINS5_IJNSA_ILi2EEESB_SB_EEENS5_IJSB_NSA_ILi0EEESU_EEEEENS5_IJNS4_10UnderscoreESX_SX_EEEEENS4_13SM90_TMA_LOADENS4_14ComposedLayoutINS4_7SwizzleILi3ELi4ELi3EEENS4_18smem_ptr_flag_bitsILi8EEENSR_INS5_IJNSA_ILi8EEESH_EEENS5_IJSH_SB_EEEEEEEvNS4_8identityES10_NS11_INS12_ILi2ELi4ELi3EEES15_NSR_INS5_IJSG_S16_EEENS5_IJSB_SG_EEEEEEENS4_9Copy_AtomIJNS4_39AutoVectorizingCopyWithAssumedAlignmentILi128EEEaEEES1B_EENS_8epilogue10collective6detail29Sm90TmaWarpSpecializedAdapterINS1N_15DefaultEpilogueIaSJ_SJ_NS1M_6thread17LinearCombinationIaLi1EiiLNS1R_9ScaleType4KindE0ELNS_15FloatRoundStyleE2EaEENS1_15EpilogueDefaultEEEEEvvEEEEvNT_6ParamsE:
[----:B------:R-:W0:Y:S01]  /*0000*/  LDC R1, c[0x0][0x28] ;  /* 0x00000a00ff017b82 */ /* 0x000e220000000800 */
[----:B------:R-:W1:Y:S01]  /*0010*/  S2R R18, SR_TID.X ;  /* 0x0000000000127919 */ /* 0x000e620000002100 */
[----:B------:R-:W-:Y:S01]  /*0020*/  ELECT P0, URZ, PT ;  /* 0x00000000003f782f */ /* 0x000fe20003800000 */
[----:B------:R-:W-:Y:S01]  /*0030*/  BSSY B0, `(.L_x_0) ;  /* 0x000000f000007945 */ /* 0x000fe20003800000 */
[--C-:B-1----:R-:W-:Y:S02]  /*0040*/  SHF.R.U32.HI R0, RZ, 0x5, R18.reuse ;  /* 0x00000005ff007819 */ /* 0x102fe40000011612 */
[----:B------:R-:W-:-:S03]  /*0050*/  SHF.R.U32.HI R2, RZ, 0x7, R18 ;  /* 0x00000007ff027819 */ /* 0x000fc60000011612 */
[----:B------:R-:W1:Y:S04]  /*0060*/  SHFL.IDX PT, R5, R0, RZ, 0x1f ;  /* 0x00001fff00057589 */ /* 0x000e6800000e0000 */
[----:B------:R2:W3:Y:S01]  /*0070*/  SHFL.IDX PT, R8, R2, RZ, 0x1f ;  /* 0x00001fff02087589 */ /* 0x0004e200000e0000 */
[----:B-1----:R-:W-:-:S13]  /*0080*/  ISETP.NE.OR P0, PT, R5, RZ, !P0 ;  /* 0x000000ff0500720c */ /* 0x002fda0004705670 */
[----:B0-23--:R-:W-:Y:S05]  /*0090*/  @P0 BRA `(.L_x_1) ;  /* 0x0000000000200947 */ /* 0x00dfea0003800000 */
[----:B------:R-:W-:Y:S02]  /*00a0*/  ULDC.64 UR4, c[0x0][0x198] ;  /* 0x0000660000047ab9 */ /* 0x000fe40000000a00 */
[----:B------:R-:W-:Y:S02]  /*00b0*/  UIADD3 UR6, UP0, UR4, 0xf0, URZ ;  /* 0x000000f004067890 */ /* 0x000fe4000ff1e03f */
[----:B------:R-:W-:Y:S02]  /*00c0*/  UIADD3 UR4, UP1, UR4, 0x1f0, URZ ;  /* 0x000001f004047890 */ /* 0x000fe4000ff3e03f */
[----:B------:R-:W-:Y:S02]  /*00d0*/  UIADD3.X UR7, URZ, UR5, URZ, UP0, !UPT ;  /* 0x000000053f077290 */ /* 0x000fe400087fe43f */
[----:B------:R-:W-:-:S07]  /*00e0*/  UIADD3.X UR5, URZ, UR5, URZ, UP1, !UPT ;  /* 0x000000053f057290 */ /* 0x000fce0008ffe43f */
[----:B------:R0:W-:Y:S02]  /*00f0*/  UTMACCTL.PF [UR6] ;  /* 0x00000000060079b9 */ /* 0x0001e40008040000 */
[----:B------:R0:W-:Y:S02]  /*0100*/  UTMACCTL.PF [UR4] ;  /* 0x00000000040079b9 */ /* 0x0001e40008040000 */
[----:B0-----:R-:W-:Y:S01]  /*0110*/  NOP ;  /* 0x0000000000007918 */ /* 0x001fe20000000000 */
.L_x_1:
[----:B------:R-:W-:Y:S05]  /*0120*/  BSYNC B0 ;  /* 0x0000000000007941 */ /* 0x000fea0003800000 */
.L_x_0:
[----:B------:R-:W0:Y:S02]  /*0130*/  SHFL.IDX PT, R2, R0, RZ, 0x1f ;  /* 0x00001fff00027589 */ /* 0x000e2400000e0000 */
[----:B0-----:R-:W-:-:S13]  /*0140*/  ISETP.NE.AND P0, PT, R2, RZ, PT ;  /* 0x000000ff0200720c */ /* 0x001fda0003f05270 */
[----:B------:R-:W-:Y:S05]  /*0150*/  @P0 BRA `(.L_x_2) ;  /* 0x0000000000600947 */ /* 0x000fea0003800000 */
[----:B------:R-:W0:Y:S01]  /*0160*/  S2UR UR8, SR_CgaCtaId ;  /* 0x00000000000879c3 */ /* 0x000e220000008800 */
[----:B------:R-:W-:Y:S01]  /*0170*/  UMOV UR4, 0x400 ;  /* 0x0000040000047882 */ /* 0x000fe20000000000 */
[----:B------:R-:W-:Y:S01]  /*0180*/  UMOV UR5, 0x1 ;  /* 0x0000000100057882 */ /* 0x000fe20000000000 */
[----:B------:R-:W-:Y:S01]  /*0190*/  UMOV UR6, 0x100 ;  /* 0x0000010000067882 */ /* 0x000fe20000000000 */
[----:B------:R-:W-:Y:S01]  /*01a0*/  ELECT P0, URZ, PT ;  /* 0x00000000003f782f */ /* 0x000fe20003800000 */
[----:B------:R-:W-:-:S04]  /*01b0*/  UIADD3 UR6, -UR6, 0x100000, URZ ;  /* 0x0010000006067890 */ /* 0x000fc8000fffe13f */
[----:B------:R-:W-:Y:S02]  /*01c0*/  USHF.L.U32 UR7, UR6, 0xb, URZ ;  /* 0x0000000b06077899 */ /* 0x000fe4000800063f */
[----:B------:R-:W-:Y:S02]  /*01d0*/  USHF.L.U32 UR6, UR6, 0x1, URZ ;  /* 0x0000000106067899 */ /* 0x000fe4000800063f */
[----:B0-----:R-:W-:Y:S02]  /*01e0*/  ULEA UR8, UR8, UR4, 0x18 ;  /* 0x0000000408087291 */ /* 0x001fe4000f8ec03f */
[----:B------:R-:W-:-:S04]  /*01f0*/  UIADD3 UR4, -UR5, 0x100000, URZ ;  /* 0x0010000005047890 */ /* 0x000fc8000fffe13f */
[----:B------:R-:W-:Y:S02]  /*0200*/  USHF.L.U32 UR5, UR4, 0xb, URZ ;  /* 0x0000000b04057899 */ /* 0x000fe4000800063f */
[----:B------:R-:W-:Y:S01]  /*0210*/  USHF.L.U32 UR4, UR4, 0x1, URZ ;  /* 0x0000000104047899 */ /* 0x000fe2000800063f */
[----:B------:R-:W0:Y:S11]  /*0220*/  FENCE.VIEW.ASYNC.S ;  /* 0x00000000000073c6 */ /* 0x000e360000000000 */
[----:B0-----:R0:W1:Y:S01]  /*0230*/  SYNCS.EXCH.64 URZ, [UR8], UR4 ;  /* 0x00000004083f75b2 */ /* 0x0010620008000100 */
[----:B------:R0:W2:Y:S01]  /*0240*/  SYNCS.EXCH.64 URZ, [UR8+0x28], UR6 ;  /* 0x00002806083f75b2 */ /* 0x0000a20008000100 */
[----:B------:R0:W3:Y:S01]  /*0250*/  SYNCS.EXCH.64 URZ, [UR8+0x8], UR4 ;  /* 0x00000804083f75b2 */ /* 0x0000e20008000100 */
[----:B------:R0:W4:Y:S01]  /*0260*/  SYNCS.EXCH.64 URZ, [UR8+0x30], UR6 ;  /* 0x00003006083f75b2 */ /* 0x0001220008000100 */
[----:B------:R0:W0:Y:S01]  /*0270*/  SYNCS.EXCH.64 URZ, [UR8+0x10], UR4 ;  /* 0x00001004083f75b2 */ /* 0x0000220008000100 */
[----:B------:R0:W0:Y:S01]  /*0280*/  SYNCS.EXCH.64 URZ, [UR8+0x38], UR6 ;  /* 0x00003806083f75b2 */ /* 0x0000220008000100 */
[----:B------:R0:W0:Y:S01]  /*0290*/  SYNCS.EXCH.64 URZ, [UR8+0x18], UR4 ;  /* 0x00001804083f75b2 */ /* 0x0000220008000100 */
[----:B------:R0:W0:Y:S01]  /*02a0*/  SYNCS.EXCH.64 URZ, [UR8+0x40], UR6 ;  /* 0x00004006083f75b2 */ /* 0x0000220008000100 */
[----:B------:R0:W0:Y:S01]  /*02b0*/  SYNCS.EXCH.64 URZ, [UR8+0x20], UR4 ;  /* 0x00002004083f75b2 */ /* 0x0000220008000100 */
[----:B------:R0:W0:Y:S01]  /*02c0*/  SYNCS.EXCH.64 URZ, [UR8+0x48], UR6 ;  /* 0x00004806083f75b2 */ /* 0x0000220008000100 */
[----:B------:R-:W-:Y:S01]  /*02d0*/  NOP ;  /* 0x0000000000007918 */ /* 0x000fe20000000000 */
.L_x_2:
[----:B------:R-:W5:Y:S01]  /*02e0*/  SHFL.IDX PT, R0, R0, RZ, 0x1f ;  /* 0x00001fff00007589 */ /* 0x000f6200000e0000 */
[----:B------:R-:W-:Y:S01]  /*02f0*/  ELECT P0, URZ, PT ;  /* 0x00000000003f782f */ /* 0x000fe20003800000 */
[----:B------:R-:W1:Y:S01]  /*0300*/  LDC R2, c[0x0][0x65c] ;  /* 0x00019700ff027b82 */ /* 0x000e620000000800 */
[----:B------:R-:W-:Y:S01]  /*0310*/  SHF.R.S32.HI R6, RZ, 0x1f, R5 ;  /* 0x0000001fff067819 */ /* 0x000fe20000011405 */
[----:B------:R-:W2:Y:S01]  /*0320*/  S2R R3, SR_CTAID.Y ;  /* 0x0000000000037919 */ /* 0x000ea20000002600 */
[----:B0-----:R-:W-:Y:S01]  /*0330*/  UMOV UR4, 0x20 ;  /* 0x0000002000047882 */ /* 0x001fe20000000000 */
[----:B------:R-:W-:Y:S01]  /*0340*/  ISETP.NE.AND P2, PT, R8, RZ, PT ;  /* 0x000000ff0800720c */ /* 0x000fe20003f45270 */
[----:B------:R-:W-:Y:S01]  /*0350*/  NOP ;  /* 0x0000000000007918 */ /* 0x000fe20000000000 */
[----:B------:R-:W0:Y:S01]  /*0360*/  S2R R4, SR_CTAID.X ;  /* 0x0000000000047919 */ /* 0x000e220000002500 */
[----:B------:R-:W-:Y:S01]  /*0370*/  LEA.HI R6, R6, R5, RZ, 0x2 ;  /* 0x0000000506067211 */ /* 0x000fe200078f10ff */
[----:B------:R-:W-:Y:S01]  /*0380*/  NOP ;  /* 0x0000000000007918 */ /* 0x000fe20000000000 */
[----:B-----5:R-:W-:-:S02]  /*0390*/  ISETP.NE.OR P0, PT, R0, RZ, !P0 ;  /* 0x000000ff0000720c */ /* 0x020fc40004705670 */
[----:B-1----:R-:W-:-:S04]  /*03a0*/  ISETP.NE.AND P3, PT, R2, 0x1, PT ;  /* 0x000000010200780c */ /* 0x002fc80003f65270 */
[----:B------:R-:W-:Y:S02]  /*03b0*/  P2R R0, PR, RZ, 0x8 ;  /* 0x00000008ff007803 */ /* 0x000fe40000000000 */
[----:B------:R-:W-:-:S05]  /*03c0*/  LOP3.LUT R0, R6, 0xfffffffc, RZ, 0xc0, !PT ;  /* 0xfffffffc06007812 */ /* 0x000fca00078ec0ff */
[----:B------:R-:W-:Y:S01]  /*03d0*/  VOTEU.ALL UP0, P0 ;  /* 0x00000000003f7886 */ /* 0x000fe20000000000 */
[----:B------:R-:W-:Y:S01]  /*03e0*/  IMAD.IADD R0, R5, 0x1, -R0 ;  /* 0x0000000105007824 */ /* 0x000fe200078e0a00 */
[----:B------:R-:W0:Y:S01]  /*03f0*/  @P3 LDC R17, c[0x0][0x10] ;  /* 0x00000400ff113b82 */ /* 0x000e220000000800 */
[----:B------:R-:W-:Y:S01]  /*0400*/  VOTEU.ALL UP1, P0 ;  /* 0x00000000003f7886 */ /* 0x000fe20000020000 */
[----:B--2---:R-:W-:Y:S01]  /*0410*/  @P3 IMAD.MOV.U32 R6, RZ, RZ, R3 ;  /* 0x000000ffff063224 */ /* 0x004fe200078e0003 */
[----:B------:R-:W-:Y:S01]  /*0420*/  @!UP0 UMOV UR6, 0x400 ;  /* 0x0000040000068882 */ /* 0x000fe20000000000 */
[----:B------:R-:W-:-:S04]  /*0430*/  @!UP0 UIADD3 UR4, -UR4, 0x100000, URZ ;  /* 0x0010000004048890 */ /* 0x000fc8000fffe13f */
[----:B------:R-:W-:Y:S02]  /*0440*/  @!UP0 USHF.L.U32 UR5, UR4, 0xb, URZ ;  /* 0x0000000b04058899 */ /* 0x000fe4000800063f */
[----:B------:R-:W-:Y:S01]  /*0450*/  @!UP0 USHF.L.U32 UR4, UR4, 0x1, URZ ;  /* 0x0000000104048899 */ /* 0x000fe2000800063f */
[----:B------:R-:W-:Y:S02]  /*0460*/  @P3 IMAD.MOV.U32 R7, RZ, RZ, RZ ;  /* 0x000000ffff073224 */ /* 0x000fe400078e00ff */
[----:B------:R-:W-:Y:S01]  /*0470*/  IMAD.MOV.U32 R5, RZ, RZ, RZ ;  /* 0x000000ffff057224 */ /* 0x000fe200078e00ff */
[----:B------:R-:W1:Y:S01]  /*0480*/  @!UP0 S2UR UR7, SR_CgaCtaId ;  /* 0x00000000000789c3 */ /* 0x000e620000008800 */
[----:B------:R-:W-:-:S07]  /*0490*/  @P3 IMAD.MOV.U32 R11, RZ, RZ, RZ ;  /* 0x000000ffff0b3224 */ /* 0x000fce00078e00ff */
[----:B------:R-:W2:Y:S01]  /*04a0*/  @!P3 LDC R9, c[0x0][0xc] ;  /* 0x00000300ff09bb82 */ /* 0x000ea20000000800 */
[----:B0-----:R-:W-:-:S04]  /*04b0*/  @P3 IMAD.WIDE.U32 R16, R4, R17, R6 ;  /* 0x0000001104103225 */ /* 0x001fc800078e0006 */
[----:B------:R-:W-:Y:S01]  /*04c0*/  @P3 IMAD.IADD R17, R17, 0x1, R11 ;  /* 0x0000000111113824 */ /* 0x000fe200078e020b */
[----:B-1----:R-:W-:Y:S01]  /*04d0*/  @!UP0 ULEA UR6, UR7, UR6, 0x18 ;  /* 0x0000000607068291 */ /* 0x002fe2000f8ec03f */
[----:B------:R-:W-:Y:S01]  /*04e0*/  VOTEU.ALL UP0, P0 ;  /* 0x00000000003f7886 */ /* 0x000fe20000000000 */
[----:B------:R-:W-:-:S04]  /*04f0*/  ISETP.NE.AND P0, PT, R0, 0x3, PT ;  /* 0x000000030000780c */ /* 0x000fc80003f05270 */
[----:B------:R-:W-:Y:S01]  /*0500*/  ISETP.EQ.OR P0, PT, R0, RZ, !P0 ;  /* 0x000000ff0000720c */ /* 0x000fe20004702670 */
[----:B--2---:R-:W-:-:S03]  /*0510*/  @!P3 IMAD.WIDE.U32 R6, R9, R3, R4 ;  /* 0x000000030906b225 */ /* 0x004fc600078e0004 */
[C---:B------:R-:W-:Y:S01]  /*0520*/  ISETP.EQ.AND P0, PT, R8.reuse, RZ, P0 ;  /* 0x000000ff0800720c */ /* 0x040fe20000702270 */
[----:B------:R-:W-:Y:S01]  /*0530*/  VIADD R8, R8, 0xffffffff ;  /* 0xffffffff08087836 */ /* 0x000fe20000000000 */
[----:B------:R-:W0:Y:S02]  /*0540*/  FENCE.VIEW.ASYNC.S ;  /* 0x00000000000073c6 */ /* 0x000e240000000000 */
[----:B0-----:R0:W3:Y:S01]  /*0550*/  @!UP0 SYNCS.EXCH.64 URZ, [UR6+0x60], UR4 ;  /* 0x00006004063f85b2 */ /* 0x0010e20008000100 */
[----:B------:R-:W-:Y:S01]  /*0560*/  @!P3 IMAD.MOV.U32 R16, RZ, RZ, R6 ;  /* 0x000000ffff10b224 */ /* 0x000fe200078e0006 */
[----:B------:R-:W-:Y:S01]  /*0570*/  SEL R19, RZ, 0x1, !P0 ;  /* 0x00000001ff137807 */ /* 0x000fe20004000000 */
[----:B------:R-:W-:Y:S01]  /*0580*/  @!P3 IMAD.MOV.U32 R17, RZ, RZ, R7 ;  /* 0x000000ffff11b224 */ /* 0x000fe200078e0007 */
[----:B------:R-:W-:-:S04]  /*0590*/  ISETP.GE.U32.AND P1, PT, R8, 0x2, PT ;  /* 0x000000020800780c */ /* 0x000fc80003f26070 */
[----:B------:R-:W-:Y:S01]  /*05a0*/  SEL R19, R19, 0x2, P1 ;  /* 0x0000000213137807 */ /* 0x000fe20000800000 */
[----:B------:R0:W3:Y:S01]  /*05b0*/  @!UP1 SYNCS.EXCH.64 URZ, [UR6+0x68], UR4 ;  /* 0x00006804063f95b2 */ /* 0x0000e20008000100 */
[----:B------:R-:W-:Y:S01]  /*05c0*/  NOP ;  /* 0x0000000000007918 */ /* 0x000fe20000000000 */
[----:B---34-:R-:W-:Y:S06]  /*05d0*/  BAR.SYNC.DEFER_BLOCKING 0x0 ;  /* 0x0000000000007b1d */ /* 0x018fec0000010000 */
[----:B------:R-:W-:Y:S05]  /*05e0*/  @!P2 BRA `(.L_x_3) ;  /* 0x00000084003ca947 */ /* 0x000fea0003800000 */
[----:B------:R-:W-:-:S13]  /*05f0*/  ISETP.GT.U32.AND P0, PT, R8, 0x1, PT ;  /* 0x000000010800780c */ /* 0x000fda0003f04070 */
[----:B0-----:R-:W-:Y:S05]  /*0600*/  @P0 EXIT ;  /* 0x000000000000094d */ /* 0x001fea0003800000 */
[----:B------:R-:W-:Y:S01]  /*0610*/  ULDC.64 UR4, c[0x0][0x650] ;  /* 0x0001940000047ab9 */ /* 0x000fe20000000a00 */
[----:B------:R-:W-:Y:S01]  /*0620*/  PRMT R0, RZ, 0x7610, R0 ;  /* 0x00007610ff007816 */ /* 0x000fe20000000000 */
[----:B------:R-:W-:Y:S01]  /*0630*/  IMAD.MOV.U32 R90, RZ, RZ, -0x1 ;  /* 0xffffffffff5a7424 */ /* 0x000fe200078e00ff */
[----:B------:R-:W-:Y:S01]  /*0640*/  ISETP.GE.U32.AND P0, PT, R16, UR4, PT ;  /* 0x0000000410007c0c */ /* 0x000fe2000bf06070 */
[----:B------:R-:W-:Y:S02]  /*0650*/  IMAD.MOV.U32 R89, RZ, RZ, -0x1 ;  /* 0xffffffffff597424 */ /* 0x000fe400078e00ff */
[----:B------:R-:W-:Y:S01]  /*0660*/  IMAD.MOV.U32 R88, RZ, RZ, -0x1 ;  /* 0xffffffffff587424 */ /* 0x000fe200078e00ff */
[----:B------:R-:W-:-:S13]  /*0670*/  ISETP.GE.U32.AND.EX P0, PT, R17, UR5, PT, P0 ;  /* 0x0000000511007c0c */ /* 0x000fda000bf06100 */
[----:B------:R-:W-:Y:S05]  /*0680*/  @P0 BRA `(.L_x_4) ;  /* 0x0000000400540947 */ /* 0x000fea0003800000 */
[----:B------:R-:W0:Y:S01]  /*0690*/  LDC.64 R14, c[0x0][0x628] ;  /* 0x00018a00ff0e7b82 */ /* 0x000e220000000a00 */
[----:B------:R-:W-:Y:S02]  /*06a0*/  IMAD.MOV.U32 R6, RZ, RZ, R16 ;  /* 0x000000ffff067224 */ /* 0x000fe400078e0010 */
[----:B------:R-:W-:-:S05]  /*06b0*/  IMAD.MOV.U32 R7, RZ, RZ, R17 ;  /* 0x000000ffff077224 */ /* 0x000fca00078e0011 */
[----:B------:R-:W1:Y:S08]  /*06c0*/  LDC R0, c[0x0][0x630] ;  /* 0x00018c00ff007b82 */ /* 0x000e700000000800 */
[----:B------:R-:W2:Y:S01]  /*06d0*/  LDC.64 R20, c[0x0][0x620] ;  /* 0x00018800ff147b82 */ /* 0x000ea20000000a00 */
[----:B0-----:R-:W-:-:S04]  /*06e0*/  ISETP.NE.U32.AND P0, PT, R14, RZ, PT ;  /* 0x000000ff0e00720c */ /* 0x001fc80003f05070 */
[----:B------:R-:W-:-:S13]  /*06f0*/  ISETP.NE.AND.EX P0, PT, R15, RZ, PT, P0 ;  /* 0x000000ff0f00720c */ /* 0x000fda0003f05300 */
[----:B-12---:R-:W-:Y:S05]  /*0700*/  @!P0 BRA `(.L_x_5) ;  /* 0x0000000000288947 */ /* 0x006fea0003800000 */
[----:B------:R-:W0:Y:S02]  /*0710*/  LDC R11, c[0x0][0x634] ;  /* 0x00018d00ff0b7b82 */ /* 0x000e240000000800 */
[----:B0-----:R-:W-:-:S05]  /*0720*/  IADD3 R11, P0, R16, R11, RZ ;  /* 0x0000000b100b7210 */ /* 0x001fca0007f1e0ff */
[----:B------:R-:W-:-:S04]  /*0730*/  IMAD.X R13, RZ, RZ, R17, P0 ;  /* 0x000000ffff0d7224 */ /* 0x000fc800000e0611 */
[----:B------:R-:W-:-:S04]  /*0740*/  IMAD.WIDE.U32 R6, R13, R14, RZ ;  /* 0x0000000e0d067225 */ /* 0x000fc800078e00ff */
[----:B------:R-:W-:-:S04]  /*0750*/  IMAD.WIDE.U32 R8, P0, R11, R15, R6 ;  /* 0x0000000f0b087225 */ /* 0x000fc80007800006 */
[----:B------:R-:W-:-:S04]  /*0760*/  IMAD.WIDE.U32 R6, R11, R14, RZ ;  /* 0x0000000e0b067225 */ /* 0x000fc800078e00ff */
[----:B------:R-:W-:Y:S01]  /*0770*/  IMAD.X R11, RZ, RZ, RZ, P0 ;  /* 0x000000ffff0b7224 */ /* 0x000fe200000e06ff */
[----:B------:R-:W-:Y:S01]  /*0780*/  IADD3 RZ, P0, R7, R8, RZ ;  /* 0x0000000807ff7210 */ /* 0x000fe20007f1e0ff */
[----:B------:R-:W-:-:S04]  /*0790*/  IMAD.MOV.U32 R10, RZ, RZ, R9 ;  /* 0x000000ffff0a7224 */ /* 0x000fc800078e0009 */
[----:B------:R-:W-:-:S08]  /*07a0*/  IMAD.WIDE.U32.X R6, R13, R15, R10, P0 ;  /* 0x0000000f0d067225 */ /* 0x000fd000000e040a */
.L_x_5:
[-CC-:B------:R-:W-:Y:S01]  /*07b0*/  SHF.R.U64 R88, R6, R0.reuse, R7.reuse ;  /* 0x0000000006587219 */ /* 0x180fe20000001207 */
[----:B------:R-:W0:Y:S01]  /*07c0*/  LDC R10, c[0x0][0x618] ;  /* 0x00018600ff0a7b82 */ /* 0x000e220000000800 */
[----:B------:R-:W-:Y:S01]  /*07d0*/  SHF.R.U32.HI R5, RZ, R0, R7 ;  /* 0x00000000ff057219 */ /* 0x000fe20000011607 */
[----:B------:R-:W-:Y:S01]  /*07e0*/  ULDC UR4, c[0x0][0x150] ;  /* 0x0000540000047ab9 */ /* 0x000fe20000000800 */
[----:B------:R-:W-:Y:S02]  /*07f0*/  IADD3 R9, P0, RZ, -R88, RZ ;  /* 0x80000058ff097210 */ /* 0x000fe40007f1e0ff */
[----:B------:R-:W-:-:S03]  /*0800*/  I2FP.F32.U32 R0, R4 ;  /* 0x0000000400007245 */ /* 0x000fc60000201000 */
[----:B------:R-:W1:Y:S01]  /*0810*/  LDC.64 R26, c[0x0][0x640] ;  /* 0x00019000ff1a7b82 */ /* 0x000e620000000a00 */
[----:B------:R-:W-:Y:S02]  /*0820*/  IMAD.X R11, RZ, RZ, ~R5, P0 ;  /* 0x000000ffff0b7224 */ /* 0x000fe400000e0e05 */
[----:B------:R-:W-:Y:S01]  /*0830*/  FMUL R0, R0, UR4 ;  /* 0x0000000400007c20 */ /* 0x000fe20008400000 */
[----:B------:R-:W-:Y:S01]  /*0840*/  IMAD.WIDE.U32 R6, R9, R20, R16 ;  /* 0x0000001409067225 */ /* 0x000fe200078e0010 */
[----:B------:R-:W-:-:S03]  /*0850*/  ULDC UR4, c[0x0][0x154] ;  /* 0x0000550000047ab9 */ /* 0x000fc60000000800 */
[----:B------:R-:W-:Y:S01]  /*0860*/  IMAD R8, R11, R20, RZ ;  /* 0x000000140b087224 */ /* 0x000fe200078e02ff */
[----:B------:R-:W2:Y:S01]  /*0870*/  LDC R5, c[0x0][0x144] ;  /* 0x00005100ff057b82 */ /* 0x000ea20000000800 */
[----:B------:R-:W3:Y:S02]  /*0880*/  F2I.U32.TRUNC.NTZ R0, R0 ;  /* 0x0000000000007305 */ /* 0x000ee4000020f000 */
[----:B------:R-:W-:-:S04]  /*0890*/  IMAD R9, R9, R21, R8 ;  /* 0x0000001509097224 */ /* 0x000fc800078e0208 */
[----:B------:R-:W-:Y:S01]  /*08a0*/  IMAD.IADD R7, R7, 0x1, R9 ;  /* 0x0000000107077824 */ /* 0x000fe200078e0209 */
[----:B------:R-:W4:Y:S01]  /*08b0*/  LDC R12, c[0x0][0x608] ;  /* 0x00018200ff0c7b82 */ /* 0x000f220000000800 */
[----:B------:R-:W-:-:S03]  /*08c0*/  IMAD.MOV.U32 R9, RZ, RZ, -0x1 ;  /* 0xffffffffff097424 */ /* 0x000fc600078e00ff */
[-CC-:B0-----:R-:W-:Y:S02]  /*08d0*/  SHF.R.U64 R20, R6, R10.reuse, R7.reuse ;  /* 0x0000000a06147219 */ /* 0x181fe40000001207 */
[----:B------:R-:W-:Y:S02]  /*08e0*/  I2FP.F32.U32 R6, R3 ;  /* 0x0000000300067245 */ /* 0x000fe40000201000 */
[----:B------:R-:W0:Y:S01]  /*08f0*/  LDC R24, c[0x0][0x658] ;  /* 0x00019600ff187b82 */ /* 0x000e220000000800 */
[----:B-1----:R-:W-:Y:S01]  /*0900*/  ISETP.NE.U32.AND P0, PT, R26, RZ, PT ;  /* 0x000000ff1a00720c */ /* 0x002fe20003f05070 */
[----:B---3--:R-:W-:Y:S01]  /*0910*/  IMAD.MOV R8, RZ, RZ, -R0 ;  /* 0x000000ffff087224 */ /* 0x008fe200078e0a00 */
[----:B------:R-:W-:Y:S01]  /*0920*/  SHF.R.U32.HI R7, RZ, R10, R7 ;  /* 0x0000000aff077219 */ /* 0x000fe20000011607 */
[----:B------:R-:W-:Y:S01]  /*0930*/  FMUL R6, R6, UR4 ;  /* 0x0000000406067c20 */ /* 0x000fe20008400000 */
[----:B------:R-:W-:-:S03]  /*0940*/  ISETP.NE.AND.EX P0, PT, R27, RZ, PT, P0 ;  /* 0x000000ff1b00720c */ /* 0x000fc60003f05300 */
[----:B------:R-:W1:Y:S01]  /*0950*/  LDC R14, c[0x0][0x148] ;  /* 0x00005200ff0e7b82 */ /* 0x000e620000000800 */
[----:B--2---:R-:W-:-:S07]  /*0960*/  IMAD R0, R5, R8, R4 ;  /* 0x0000000805007224 */ /* 0x004fce00078e0204 */
[----:B------:R-:W2:Y:S01]  /*0970*/  LDC R22, c[0x0][0x600] ;  /* 0x00018000ff167b82 */ /* 0x000ea20000000800 */
[-CC-:B----4-:R-:W-:Y:S02]  /*0980*/  SHF.R.U64 R28, R20, R12.reuse, R7.reuse ;  /* 0x0000000c141c7219 */ /* 0x190fe40000001207 */
[----:B------:R-:W-:Y:S01]  /*0990*/  SHF.R.U32.HI R5, RZ, R12, R7 ;  /* 0x0000000cff057219 */ /* 0x000fe20000011607 */
[----:B------:R-:W-:Y:S01]  /*09a0*/  IMAD.MOV.U32 R7, RZ, RZ, 0x1 ;  /* 0x00000001ff077424 */ /* 0x000fe200078e00ff */
[----:B------:R3:W4:Y:S03]  /*09b0*/  F2I.U32.TRUNC.NTZ R12, R6 ;  /* 0x00000006000c7305 */ /* 0x000726000020f000 */
[----:B------:R-:W1:Y:S01]  /*09c0*/  LDC R15, c[0x0][0x648] ;  /* 0x00019200ff0f7b82 */ /* 0x000e620000000800 */
[-C--:B0-----:R-:W-:Y:S02]  /*09d0*/  SHF.L.U32 R4, R9, R24.reuse, RZ ;  /* 0x0000001809047219 */ /* 0x081fe400000006ff */
[----:B------:R-:W-:-:S02]  /*09e0*/  SHF.R.U64 R30, R28, R24, R5 ;  /* 0x000000181c1e7219 */ /* 0x000fc40000001205 */
[----:B------:R-:W-:Y:S02]  /*09f0*/  LOP3.LUT R11, RZ, R4, RZ, 0x33, !PT ;  /* 0x00000004ff0b7212 */ /* 0x000fe400078e33ff */
[-C--:B------:R-:W-:Y:S01]  /*0a00*/  SHF.R.U32.HI R5, RZ, R24.reuse, R5 ;  /* 0x00000018ff057219 */ /* 0x080fe20000011605 */
[----:B------:R-:W0:Y:S01]  /*0a10*/  LDC R21, c[0x0][0x638] ;  /* 0x00018e00ff157b82 */ /* 0x000e220000000800 */
[----:B------:R-:W-:Y:S01]  /*0a20*/  SHF.L.U32 R10, R7, R24, RZ ;  /* 0x00000018070a7219 */ /* 0x000fe200000006ff */
[----:B------:R-:W-:-:S06]  /*0a30*/  IMAD.MOV.U32 R4, RZ, RZ, R30 ;  /* 0x000000ffff047224 */ /* 0x000fcc00078e001e */
[----:B------:R-:W0:Y:S01]  /*0a40*/  LDC R90, c[0x0][0x610] ;  /* 0x00018400ff5a7b82 */ /* 0x000e220000000800 */
[----:B---34-:R-:W-:Y:S05]  /*0a50*/  @!P0 BRA `(.L_x_6) ;  /* 0x0000000000288947 */ /* 0x018fea0003800000 */
[----:B------:R-:W3:Y:S02]  /*0a60*/  LDC R9, c[0x0][0x64c] ;  /* 0x00019300ff097b82 */ /* 0x000ee40000000800 */
[----:B---3--:R-:W-:-:S05]  /*0a70*/  IADD3 R9, P0, R30, R9, RZ ;  /* 0x000000091e097210 */ /* 0x008fca0007f1e0ff */
        /* <DEDUP_REMOVED lines=8> */
.L_x_6:
[----:B-1----:R-:W-:Y:S01]  /*0b00*/  SHF.R.U64 R4, R4, R15, R5 ;  /* 0x0000000f04047219 */ /* 0x002fe20000001205 */
[----:B--2---:R-:W-:Y:S01]  /*0b10*/  VIADD R5, R22, 0xffffffff ;  /* 0xffffffff16057836 */ /* 0x004fe20000000000 */
[----:B------:R-:W-:Y:S01]  /*0b20*/  LOP3.LUT R11, R28, R11, RZ, 0xc0, !PT ;  /* 0x0000000b1c0b7212 */ /* 0x000fe200078ec0ff */
[----:B------:R-:W-:Y:S02]  /*0b30*/  IMAD.MOV R12, RZ, RZ, -R12 ;  /* 0x000000ffff0c7224 */ /* 0x000fe400078e0a0c */
[----:B------:R-:W-:Y:S01]  /*0b40*/  IMAD.MOV R6, RZ, RZ, -R4 ;  /* 0x000000ffff067224 */ /* 0x000fe200078e0a04 */
[----:B------:R-:W-:Y:S01]  /*0b50*/  LOP3.LUT R5, R20, R5, RZ, 0xc0, !PT ;  /* 0x0000000514057212 */ /* 0x000fe200078ec0ff */
[----:B------:R-:W-:Y:S02]  /*0b60*/  @P3 IMAD R0, R14, R12, R3 ;  /* 0x0000000c0e003224 */ /* 0x000fe400078e0203 */
[----:B------:R-:W-:Y:S02]  /*0b70*/  IMAD R11, R10, R4, R11 ;  /* 0x000000040a0b7224 */ /* 0x000fe400078e020b */
[----:B0-----:R-:W-:-:S02]  /*0b80*/  IMAD R3, R6, R21, R30 ;  /* 0x0000001506037224 */ /* 0x001fc400078e021e */
[----:B------:R-:W-:Y:S02]  /*0b90*/  IMAD R90, R11, R90, R0 ;  /* 0x0000005a0b5a7224 */ /* 0x000fe400078e0200 */
[----:B------:R-:W-:Y:S02]  /*0ba0*/  IMAD R3, R3, R22, R5 ;  /* 0x0000001603037224 */ /* 0x000fe400078e0205 */
[----:B------:R-:W-:-:S03]  /*0bb0*/  IMAD.MOV.U32 R0, RZ, RZ, 0x1 ;  /* 0x00000001ff007424 */ /* 0x000fc600078e00ff */
[----:B------:R-:W-:Y:S02]  /*0bc0*/  SEL R89, R3, R90, !P3 ;  /* 0x0000005a03597207 */ /* 0x000fe40005800000 */
[----:B------:R-:W-:-:S07]  /*0bd0*/  SEL R90, R90, R3, !P3 ;  /* 0x000000035a5a7207 */ /* 0x000fce0005800000 */
.L_x_4:
[----:B------:R-:W-:-:S08]  /*0be0*/  NOP ;  /* 0x0000000000007918 */ /* 0x000fd00000000000 */
[----:B------:R-:W0:Y:S02]  /*0bf0*/  USETMAXREG.TRY_ALLOC.CTAPOOL UP0, 0xe8 ;  /* 0x000000e8000079c8 */ /* 0x000e240008000600 */
[----:B0-----:R-:W-:-:S13]  /*0c00*/  PLOP3.LUT P0, PT, PT, PT, UP0, 0x80, 0x0 ;  /* 0x000000000000781c */ /* 0x001fda0003f0f008 */
[----:B------:R-:W-:Y:S05]  /*0c10*/  @!P0 BRA `(.L_x_4) ;  /* 0xfffffffc00f08947 */ /* 0x000fea000383ffff */
[----:B------:R-:W-:Y:S01]  /*0c20*/  ULDC.64 UR4, c[0x0][0x598] ;  /* 0x0001660000047ab9 */ /* 0x000fe20000000a00 */
[----:B------:R-:W-:Y:S01]  /*0c30*/  ULDC.64 UR36, c[0x0][0x208] ;  /* 0x0000820000247ab9 */ /* 0x000fe20000000a00 */
[----:B------:R-:W-:-:S04]  /*0c40*/  ISETP.NE.U32.AND P0, PT, RZ, UR4, PT ;  /* 0x00000004ff007c0c */ /* 0x000fc8000bf05070 */
[----:B------:R-:W-:-:S13]  /*0c50*/  ISETP.NE.AND.EX P0, PT, RZ, UR5, PT, P0 ;  /* 0x00000005ff007c0c */ /* 0x000fda000bf05300 */
[----:B------:R-:W-:Y:S05]  /*0c60*/  @!P0 BRA `(.L_x_7) ;  /* 0x00000000001c8947 */ /* 0x000fea0003800000 */
[----:B------:R-:W0:Y:S02]  /*0c70*/  LDC.64 R4, c[0x0][0x598] ;  /* 0x00016600ff047b82 */ /* 0x000e240000000a00 */
[----:B0-----:R-:W2:Y:S02]  /*0c80*/  LDG.E.64 R4, desc[UR36][R4.64] ;  /* 0x0000002404047981 */ /* 0x001ea4000c1e1b00 */
[----:B--2---:R-:W-:-:S04]  /*0c90*/  ISETP.NE.U32.AND P0, PT, R4, RZ, PT ;  /* 0x000000ff0400720c */ /* 0x004fc80003f05070 */
[----:B------:R-:W-:-:S13]  /*0ca0*/  ISETP.NE.AND.EX P0, PT, R5, RZ, PT, P0 ;  /* 0x000000ff0500720c */ /* 0x000fda0003f05300 */
[----:B------:R-:W-:Y:S05]  /*0cb0*/  @!P0 BRA `(.L_x_7) ;  /* 0x0000000000088947 */ /* 0x000fea0003800000 */
[----:B------:R0:W5:Y:S01]  /*0cc0*/  LD.E R91, desc[UR36][R4.64] ;  /* 0x00000024045b7980 */ /* 0x000162000c101900 */
[----:B------:R-:W-:Y:S05]  /*0cd0*/  BRA `(.L_x_8) ;  /* 0x0000000000247947 */ /* 0x000fea0003800000 */
.L_x_7:
[----:B------:R-:W-:Y:S02]  /*0ce0*/  ULDC.64 UR4, c[0x0][0x588] ;  /* 0x0001620000047ab9 */ /* 0x000fe40000000a00 */
[----:B------:R-:W-:-:S04]  /*0cf0*/  ISETP.NE.U32.AND P0, PT, RZ, UR4, PT ;  /* 0x00000004ff007c0c */ /* 0x000fc8000bf05070 */
[----:B------:R-:W-:-:S13]  /*0d00*/  ISETP.NE.AND.EX P0, PT, RZ, UR5, PT, P0 ;  /* 0x00000005ff007c0c */ /* 0x000fda000bf05300 */
[----:B------:R-:W-:Y:S05]  /*0d10*/  @!P0 BRA `(.L_x_9) ;  /* 0x00000000000c8947 */ /* 0x000fea0003800000 */
[----:B------:R-:W0:Y:S02]  /*0d20*/  LDC.64 R4, c[0x0][0x588] ;  /* 0x00016200ff047b82 */ /* 0x000e240000000a00 */
[----:B0-----:R1:W5:Y:S01]  /*0d30*/  LDG.E R91, desc[UR36][R4.64] ;  /* 0x00000024045b7981 */ /* 0x001362000c1e1900 */
[----:B------:R-:W-:Y:S05]  /*0d40*/  BRA `(.L_x_8) ;  /* 0x0000000000087947 */ /* 0x000fea0003800000 */
.L_x_9:
[----:B------:R-:W-:Y:S02]  /*0d50*/  ULDC UR4, c[0x0][0x580] ;  /* 0x0001600000047ab9 */ /* 0x000fe40000000800 */
[----:B------:R-:W-:-:S07]  /*0d60*/  IMAD.U32 R91, RZ, RZ, UR4 ;  /* 0x00000004ff5b7e24 */ /* 0x000fce000f8e00ff */
.L_x_8:
[----:B------:R-:W-:Y:S02]  /*0d70*/  ULDC.64 UR4, c[0x0][0x5a0] ;  /* 0x0001680000047ab9 */ /* 0x000fe40000000a00 */
[----:B------:R-:W-:-:S04]  /*0d80*/  ISETP.NE.U32.AND P0, PT, RZ, UR4, PT ;  /* 0x00000004ff007c0c */ /* 0x000fc8000bf05070 */
[----:B------:R-:W-:-:S13]  /*0d90*/  ISETP.NE.AND.EX P0, PT, RZ, UR5, PT, P0 ;  /* 0x00000005ff007c0c */ /* 0x000fda000bf05300 */
[----:B------:R-:W-:Y:S05]  /*0da0*/  @!P0 BRA `(.L_x_10) ;  /* 0x00000000001c8947 */ /* 0x000fea0003800000 */
[----:B01----:R-:W0:Y:S02]  /*0db0*/  LDC.64 R4, c[0x0][0x5a0] ;  /* 0x00016800ff047b82 */ /* 0x003e240000000a00 */
[----:B0-----:R-:W2:Y:S02]  /*0dc0*/  LDG.E.64 R4, desc[UR36][R4.64] ;  /* 0x0000002404047981 */ /* 0x001ea4000c1e1b00 */
[----:B--2---:R-:W-:-:S04]  /*0dd0*/  ISETP.NE.U32.AND P0, PT, R4, RZ, PT ;  /* 0x000000ff0400720c */ /* 0x004fc80003f05070 */
[----:B------:R-:W-:-:S13]  /*0de0*/  ISETP.NE.AND.EX P0, PT, R5, RZ, PT, P0 ;  /* 0x000000ff0500720c */ /* 0x000fda0003f05300 */
[----:B------:R-:W-:Y:S05]  /*0df0*/  @!P0 BRA `(.L_x_10) ;  /* 0x0000000000088947 */ /* 0x000fea0003800000 */
[----:B------:R0:W5:Y:S01]  /*0e00*/  LD.E R92, desc[UR36][R4.64] ;  /* 0x00000024045c7980 */ /* 0x000162000c101900 */
[----:B------:R-:W-:Y:S05]  /*0e10*/  BRA `(.L_x_11) ;  /* 0x0000000000247947 */ /* 0x000fea0003800000 */
.L_x_10:
[----:B------:R-:W-:Y:S02]  /*0e20*/  ULDC.64 UR4, c[0x0][0x590] ;  /* 0x0001640000047ab9 */ /* 0x000fe40000000a00 */
[----:B------:R-:W-:-:S04]  /*0e30*/  ISETP.NE.U32.AND P0, PT, RZ, UR4, PT ;  /* 0x00000004ff007c0c */ /* 0x000fc8000bf05070 */
[----:B------:R-:W-:-:S13]  /*0e40*/  ISETP.NE.AND.EX P0, PT, RZ, UR5, PT, P0 ;  /* 0x00000005ff007c0c */ /* 0x000fda000bf05300 */
[----:B------:R-:W-:Y:S05]  /*0e50*/  @!P0 BRA `(.L_x_12) ;  /* 0x00000000000c8947 */ /* 0x000fea0003800000 */
[----:B------:R-:W2:Y:S02]  /*0e60*/  LDC.64 R92, c[0x0][0x590] ;  /* 0x00016400ff5c7b82 */ /* 0x000ea40000000a00 */
[----:B--2---:R2:W5:Y:S01]  /*0e70*/  LDG.E R92, desc[UR36][R92.64] ;  /* 0x000000245c5c7981 */ /* 0x004562000c1e1900 */
[----:B------:R-:W-:Y:S05]  /*0e80*/  BRA `(.L_x_11) ;  /* 0x0000000000087947 */ /* 0x000fea0003800000 */
.L_x_12:
[----:B------:R-:W-:Y:S02]  /*0e90*/  ULDC UR4, c[0x0][0x584] ;  /* 0x0001610000047ab9 */ /* 0x000fe40000000800 */
[----:B------:R-:W-:-:S07]  /*0ea0*/  IMAD.U32 R92, RZ, RZ, UR4 ;  /* 0x00000004ff5c7e24 */ /* 0x000fce000f8e00ff */
.L_x_11:
[----:B------:R-:W-:-:S13]  /*0eb0*/  LOP3.LUT P0, RZ, R0, 0xff, RZ, 0xc0, !PT ;  /* 0x000000ff00ff7812 */ /* 0x000fda000780c0ff */
[----:B------:R-:W-:Y:S05]  /*0ec0*/  @!P0 EXIT ;  /* 0x000000000000894d */ /* 0x000fea0003800000 */
[----:B------:R-:W-:Y:S01]  /*0ed0*/  ULDC UR4, c[0x0][0x28c] ;  /* 0x0000a30000047ab9 */ /* 0x000fe20000000800 */
[----:B------:R-:W-:Y:S01]  /*0ee0*/  UMOV UR38, URZ ;  /* 0x0000003f00267c82 */ /* 0x000fe20008000000 */
[----:B------:R-:W-:Y:S01]  /*0ef0*/  UIADD3 UR4, UR4, 0x7f, URZ ;  /* 0x0000007f04047890 */ /* 0x000fe2000fffe03f */
[----:B------:R-:W-:-:S03]  /*0f00*/  UMOV UR39, URZ ;  /* 0x0000003f00277c82 */ /* 0x000fc60008000000 */
[----:B------:R-:W-:-:S04]  /*0f10*/  USHF.R.S32.HI UR5, URZ, 0x1f, UR4 ;  /* 0x0000001f3f057899 */ /* 0x000fc80008011404 */
[----:B------:R-:W-:-:S04]  /*0f20*/  ULEA.HI UR5, UR5, UR4, URZ, 0x7 ;  /* 0x0000000405057291 */ /* 0x000fc8000f8f383f */
[----:B------:R-:W-:-:S12]  /*0f30*/  USHF.R.S32.HI UR40, URZ, 0x7, UR5 ;  /* 0x000000073f287899 */ /* 0x000fd80008011405 */
.L_x_173:
[----:B---3--:R-:W3:Y:S01]  /*0f40*/  S2R R3, SR_CgaCtaId ;  /* 0x0000000000037919 */ /* 0x008ee20000008800 */
[----:B------:R-:W-:-:S04]  /*0f50*/  MOV R0, 0x400 ;  /* 0x0000040000007802 */ /* 0x000fc80000000f00 */
[----:B---3--:R-:W-:-:S05]  /*0f60*/  LEA R0, R3, R0, 0x18 ;  /* 0x0000000003007211 */ /* 0x008fca00078ec0ff */
[----:B------:R-:W-:-:S05]  /*0f70*/  VIADD R0, R0, 0x800 ;  /* 0x0000080000007836 */ /* 0x000fca0000000000 */
[----:B------:R-:W-:-:S13]  /*0f80*/  LOP3.LUT P0, RZ, R0, 0x1bf, RZ, 0xc0, !PT ;  /* 0x000001bf00ff7812 */ /* 0x000fda000780c0ff */
[----:B-12-4-:R-:W-:Y:S05]  /*0f90*/  @!P0 BRA `(.L_x_13) ;  /* 0x0000000000408947 */ /* 0x016fea0003800000 */
[----:B------:R-:W-:Y:S01]  /*0fa0*/  MOV R0, 0x0 ;  /* 0x0000000000007802 */ /* 0x000fe20000000f00 */
[----:B------:R-:W-:Y:S01]  /*0fb0*/  ULDC.64 UR4, c[0x4][0x70] ;  /* 0x01001c0000047ab9 */ /* 0x000fe20000000a00 */
[----:B------:R-:W-:Y:S01]  /*0fc0*/  ULDC.64 UR6, c[0x4][0x8] ;  /* 0x0100020000067ab9 */ /* 0x000fe20000000a00 */
[----:B01----:R-:W-:Y:S01]  /*0fd0*/  IMAD.U32 R4, RZ, RZ, UR4 ;  /* 0x00000004ff047e24 */ /* 0x003fe2000f8e00ff */
[----:B------:R0:W1:Y:S01]  /*0fe0*/  LDC.64 R14, c[0x4][R0] ;  /* 0x01000000000e7b82 */ /* 0x0000620000000a00 */
[----:B------:R-:W-:Y:S01]  /*0ff0*/  IMAD.U32 R5, RZ, RZ, UR5 ;  /* 0x00000005ff057e24 */ /* 0x000fe2000f8e00ff */
[----:B------:R-:W-:Y:S01]  /*1000*/  ULDC.64 UR4, c[0x4][0x78] ;  /* 0x01001e0000047ab9 */ /* 0x000fe20000000a00 */
[----:B------:R-:W-:Y:S02]  /*1010*/  IMAD.U32 R10, RZ, RZ, UR6 ;  /* 0x00000006ff0a7e24 */ /* 0x000fe4000f8e00ff */
[----:B------:R-:W-:Y:S02]  /*1020*/  IMAD.U32 R6, RZ, RZ, UR4 ;  /* 0x00000004ff067e24 */ /* 0x000fe4000f8e00ff */
[----:B------:R-:W-:-:S02]  /*1030*/  IMAD.U32 R7, RZ, RZ, UR5 ;  /* 0x00000005ff077e24 */ /* 0x000fc4000f8e00ff */
[----:B------:R-:W-:Y:S02]  /*1040*/  IMAD.U32 R11, RZ, RZ, UR7 ;  /* 0x00000007ff0b7e24 */ /* 0x000fe4000f8e00ff */
[----:B------:R-:W-:Y:S02]  /*1050*/  IMAD.MOV.U32 R8, RZ, RZ, 0x70 ;  /* 0x00000070ff087424 */ /* 0x000fe400078e00ff */
[----:B------:R-:W-:Y:S02]  /*1060*/  IMAD.MOV.U32 R12, RZ, RZ, 0x1 ;  /* 0x00000001ff0c7424 */ /* 0x000fe400078e00ff */
[----:B0-----:R-:W-:-:S07]  /*1070*/  IMAD.MOV.U32 R13, RZ, RZ, RZ ;  /* 0x000000ffff0d7224 */ /* 0x001fce00078e00ff */
[----:B------:R-:W-:-:S07]  /*1080*/  LEPC R20, `(.L_x_13) ;  /* 0x000000001014794e */ /* 0x000fce0000000000 */
[----:B-12--5:R-:W-:Y:S05]  /*1090*/  CALL.ABS.NOINC R14 ;  /* 0x000000000e007343 */ /* 0x026fea0003c00000 */
.L_x_13:
[----:B------:R-:W3:Y:S01]  /*10a0*/  S2R R3, SR_CgaCtaId ;  /* 0x0000000000037919 */ /* 0x000ee20000008800 */
[----:B------:R-:W-:-:S04]  /*10b0*/  MOV R0, 0x400 ;  /* 0x0000040000007802 */ /* 0x000fc80000000f00 */
[----:B---3--:R-:W-:-:S05]  /*10c0*/  LEA R0, R3, R0, 0x18 ;  /* 0x0000000003007211 */ /* 0x008fca00078ec0ff */
[----:B------:R-:W-:-:S05]  /*10d0*/  VIADD R28, R0, 0x28800 ;  /* 0x00028800001c7836 */ /* 0x000fca0000000000 */
[----:B------:R-:W-:-:S13]  /*10e0*/  LOP3.LUT P0, RZ, R28, 0x3ff, RZ, 0xc0, !PT ;  /* 0x000003ff1cff7812 */ /* 0x000fda000780c0ff */
[----:B------:R-:W-:Y:S05]  /*10f0*/  @!P0 BRA `(.L_x_14) ;  /* 0x00000000007c8947 */ /* 0x000fea0003800000 */
        /* <DEDUP_REMOVED lines=16> */
.L_x_15:
[----:B------:R-:W0:Y:S01]  /*1200*/  LDC.64 R22, c[0x4][R22] ;  /* 0x0100000016167b82 */ /* 0x000e220000000a00 */
[----:B------:R-:W-:Y:S01]  /*1210*/  ULDC.64 UR4, c[0x4][0x70] ;  /* 0x01001c0000047ab9 */ /* 0x000fe20000000a00 */
[----:B------:R-:W-:Y:S01]  /*1220*/  ULDC.64 UR6, c[0x4][0x10] ;  /* 0x0100040000067ab9 */ /* 0x000fe20000000a00 */
[----:B------:R-:W-:Y:S02]  /*1230*/  IMAD.U32 R4, RZ, RZ, UR4 ;  /* 0x00000004ff047e24 */ /* 0x000fe4000f8e00ff */
        /* <DEDUP_REMOVED lines=8> */
[----:B------:R-:W-:-:S07]  /*12c0*/  IMAD.MOV.U32 R13, RZ, RZ, RZ ;  /* 0x000000ffff0d7224 */ /* 0x000fce00078e00ff */
[----:B------:R-:W-:-:S07]  /*12d0*/  LEPC R20, `(.L_x_14) ;  /* 0x000000001014794e */ /* 0x000fce0000000000 */
[----:B0-----:R-:W-:Y:S05]  /*12e0*/  CALL.ABS.NOINC R22 ;  /* 0x0000000016007343 */ /* 0x001fea0003c00000 */
.L_x_14:
[----:B------:R-:W-:Y:S01]  /*12f0*/  UMOV UR4, 0xffffffff ;  /* 0xffffffff00047882 */ /* 0x000fe20000000000 */
[----:B------:R-:W-:Y:S02]  /*1300*/  LOP3.LUT R0, R19, 0x1, RZ, 0xfc, !PT ;  /* 0x0000000113007812 */ /* 0x000fe400078efcff */
[----:B------:R-:W-:Y:S02]  /*1310*/  LOP3.LUT R13, R18, 0x80, RZ, 0xc0, !PT ;  /* 0x00000080120d7812 */ /* 0x000fe400078ec0ff */
[----:B------:R-:W-:Y:S02]  /*1320*/  ISETP.NE.AND P0, PT, R0, 0x3, PT ;  /* 0x000000030000780c */ /* 0x000fe40003f05270 */
[----:B------:R-:W-:Y:S01]  /*1330*/  SHF.R.U32.HI R13, RZ, 0x7, R13 ;  /* 0x00000007ff0d7819 */ /* 0x000fe2000001160d */
[----:B------:R-:W-:Y:S10]  /*1340*/  BRA.DIV UR4, `(.L_x_16) ;  /* 0x0000009204947947 */ /* 0x000ff4000b800000 */
.L_x_202:
[----:B------:R-:W-:Y:S05]  /*1350*/  @!P0 BRA `(.L_x_17) ;  /* 0x0000000000048947 */ /* 0x000fea0003800000 */
[----:B------:R-:W-:Y:S01]  /*1360*/  BPT.TRAP 0x1 ;  /* 0x000000040000795c */ /* 0x000fe20000300000 */
.L_x_17:
[----:B------:R-:W3:Y:S01]  /*1370*/  S2UR UR5, SR_CgaCtaId ;  /* 0x00000000000579c3 */ /* 0x000ee20000008800 */
[----:B------:R-:W-:Y:S01]  /*1380*/  UMOV UR4, 0x400 ;  /* 0x0000040000047882 */ /* 0x000fe20000000000 */
[----:B------:R-:W-:Y:S02]  /*1390*/  IMAD.U32 R3, RZ, RZ, UR38 ;  /* 0x00000026ff037e24 */ /* 0x000fe4000f8e00ff */
[----:B01----:R-:W-:-:S03]  /*13a0*/  IMAD.U32 R5, RZ, RZ, UR39 ;  /* 0x00000027ff057e24 */ /* 0x003fc6000f8e00ff */
[----:B------:R-:W-:Y:S01]  /*13b0*/  SHF.L.U32 R3, R3, 0x1f, RZ ;  /* 0x0000001f03037819 */ /* 0x000fe200000006ff */
[----:B---3--:R-:W-:-:S06]  /*13c0*/  ULEA UR4, UR5, UR4, 0x18 ;  /* 0x0000000405047291 */ /* 0x008fcc000f8ec03f */
[----:B------:R-:W-:-:S04]  /*13d0*/  IMAD.U32 R0, RZ, RZ, UR4 ;  /* 0x00000004ff007e24 */ /* 0x000fc8000f8e00ff */
[----:B------:R-:W-:-:S04]  /*13e0*/  IMAD R4, R5, 0x8, R0 ;  /* 0x0000000805047824 */ /* 0x000fc800078e0200 */
[----:B------:R0:W1:Y:S01]  /*13f0*/  SYNCS.PHASECHK.TRANS64.TRYWAIT P1, [R4+URZ], R3 ;  /* 0x00000003040075a7 */ /* 0x000062000802017f */
[----:B------:R-:W-:Y:S05]  /*1400*/  @!P0 BRA `(.L_x_18) ;  /* 0x0000000000048947 */ /* 0x000fea0003800000 */
[----:B------:R-:W-:Y:S01]  /*1410*/  BPT.TRAP 0x1 ;  /* 0x000000040000795c */ /* 0x000fe20000300000 */
.L_x_18:
[----:B-1----:R-:W-:Y:S05]  /*1420*/  @P1 BRA `(.L_x_19) ;  /* 0x0000000000081947 */ /* 0x002fea0003800000 */
[----:B------:R-:W1:Y:S02]  /*1430*/  SYNCS.PHASECHK.TRANS64.TRYWAIT P1, [R4+URZ], R3 ;  /* 0x00000003040075a7 */ /* 0x000e64000802017f */
[----:B-1----:R-:W-:Y:S05]  /*1440*/  @!P1 BRA `(.L_x_20) ;  /* 0x0000009000709947 */ /* 0x002fea0003800000 */
.L_x_19:
[----:B------:R-:W-:-:S04]  /*1450*/  UIADD3 UR4, UR39, 0x1, URZ ;  /* 0x0000000127047890 */ /* 0x000fc8000fffe03f */
[----:B------:R-:W-:Y:S02]  /*1460*/  UISETP.NE.AND UP0, UPT, UR4, 0x5, UPT ;  /* 0x000000050400788c */ /* 0x000fe4000bf05270 */
[----:B01----:R-:W-:Y:S02]  /*1470*/  IMAD.U32 R3, RZ, RZ, UR4 ;  /* 0x00000004ff037e24 */ /* 0x003fe4000f8e00ff */
[----:B------:R-:W-:Y:S02]  /*1480*/  USEL UR4, URZ, 0x1, UP0 ;  /* 0x000000013f047887 */ /* 0x000fe40008000000 */
[----:B------:R-:W-:Y:S02]  /*1490*/  PLOP3.LUT P1, PT, PT, PT, UP0, 0x80, 0x0 ;  /* 0x000000000000781c */ /* 0x000fe40003f2f008 */
[----:B------:R-:W-:Y:S02]  /*14a0*/  ULOP3.LUT UR4, UR38, UR4, URZ, 0x3c, !UPT ;  /* 0x0000000426047292 */ /* 0x000fe4000f8e3c3f */
[----:B------:R-:W-:-:S04]  /*14b0*/  SEL R3, R3, RZ, P1 ;  /* 0x000000ff03037207 */ /* 0x000fc80000800000 */
[----:B------:R-:W-:Y:S01]  /*14c0*/  IMAD.U32 R94, RZ, RZ, UR4 ;  /* 0x00000004ff5e7e24 */ /* 0x000fe2000f8e00ff */
[----:B------:R-:W-:Y:S06]  /*14d0*/  @!P0 BRA `(.L_x_21) ;  /* 0x0000000000048947 */ /* 0x000fec0003800000 */
[----:B------:R-:W-:Y:S01]  /*14e0*/  BPT.TRAP 0x1 ;  /* 0x000000040000795c */ /* 0x000fe20000300000 */
.L_x_21:
[C---:B------:R-:W-:Y:S01]  /*14f0*/  IMAD.SHL.U32 R6, R18.reuse, 0x100, RZ ;  /* 0x0000010012067824 */ /* 0x040fe200078e00ff */
[--C-:B------:R-:W-:Y:S01]  /*1500*/  SHF.R.U32.HI R4, RZ, 0x2, R18.reuse ;  /* 0x00000002ff047819 */ /* 0x100fe20000011612 */
[----:B------:R-:W-:Y:S01]  /*1510*/  IMAD.U32 R22, RZ, RZ, UR40 ;  /* 0x00000028ff167e24 */ /* 0x000fe2000f8e00ff */
[----:B------:R-:W-:Y:S02]  /*1520*/  LOP3.LUT R5, R18, 0x2, RZ, 0xc0, !PT ;  /* 0x0000000212057812 */ /* 0x000fe400078ec0ff */
[----:B------:R-:W-:Y:S02]  /*1530*/  LOP3.LUT R4, R4, 0x7, RZ, 0xc0, !PT ;  /* 0x0000000704047812 */ /* 0x000fe400078ec0ff */
[----:B------:R-:W-:Y:S02]  /*1540*/  SHF.R.U32.HI R7, RZ, 0x1, R18 ;  /* 0x00000001ff077819 */ /* 0x000fe40000011612 */
[----:B------:R-:W-:Y:S02]  /*1550*/  LOP3.LUT R6, R6, 0x100, RZ, 0xc0, !PT ;  /* 0x0000010006067812 */ /* 0x000fe400078ec0ff */
[----:B------:R-:W-:Y:S01]  /*1560*/  PRMT R4, R5, 0x2104, R4 ;  /* 0x0000210405047816 */ /* 0x000fe20000000004 */
[----:B------:R-:W-:Y:S01]  /*1570*/  IMAD.SHL.U32 R5, R18, 0x40, RZ ;  /* 0x0000004012057824 */ /* 0x000fe200078e00ff */
[----:B------:R-:W-:Y:S01]  /*1580*/  LOP3.LUT R6, R6, 0x30, R7, 0xf8, !PT ;  /* 0x0000003006067812 */ /* 0x000fe200078ef807 */
[C---:B------:R-:W-:Y:S01]  /*1590*/  IMAD.SHL.U32 R7, R18.reuse, 0x20, RZ ;  /* 0x0000002012077824 */ /* 0x040fe200078e00ff */
[----:B------:R-:W-:-:S02]  /*15a0*/  LOP3.LUT P1, RZ, R18, 0x20, RZ, 0xc0, !PT ;  /* 0x0000002012ff7812 */ /* 0x000fc4000782c0ff */
[----:B------:R-:W-:Y:S01]  /*15b0*/  LOP3.LUT R5, R4, 0x2000, R5, 0xf8, !PT ;  /* 0x0000200004057812 */ /* 0x000fe200078ef805 */
[----:B------:R-:W-:Y:S01]  /*15c0*/  IMAD.U32 R4, RZ, RZ, UR39 ;  /* 0x00000027ff047e24 */ /* 0x000fe2000f8e00ff */
[----:B------:R-:W-:Y:S02]  /*15d0*/  LOP3.LUT R6, R6, 0x20, R7, 0x78, !PT ;  /* 0x0000002006067812 */ /* 0x000fe400078e7807 */
[----:B------:R-:W-:Y:S02]  /*15e0*/  SHF.L.U32 R7, R94, 0x1f, RZ ;  /* 0x0000001f5e077819 */ /* 0x000fe400000006ff */
[----:B------:R-:W-:Y:S01]  /*15f0*/  ISETP.NE.AND P2, PT, R22, 0x1, PT ;  /* 0x000000011600780c */ /* 0x000fe20003f45270 */
[----:B------:R-:W-:Y:S02]  /*1600*/  IMAD.IADD R5, R5, 0x1, R6 ;  /* 0x0000000105057824 */ /* 0x000fe400078e0206 */
[----:B------:R-:W-:Y:S02]  /*1610*/  IMAD R6, R3, 0x8, R0 ;  /* 0x0000000803067824 */ /* 0x000fe400078e0200 */
[----:B------:R-:W-:-:S02]  /*1620*/  IMAD R9, R4, 0x8000, R5 ;  /* 0x0000800004097824 */ /* 0x000fc400078e0205 */
[----:B------:R-:W-:Y:S02]  /*1630*/  IMAD.MOV.U32 R4, RZ, RZ, 0x90 ;  /* 0x00000090ff047424 */ /* 0x000fe400078e00ff */
[----:B------:R-:W-:-:S03]  /*1640*/  IMAD.IADD R9, R0, 0x1, R9 ;  /* 0x0000000100097824 */ /* 0x000fc600078e0209 */
[----:B------:R-:W-:Y:S01]  /*1650*/  SEL R4, R4, 0x70, !P1 ;  /* 0x0000007004047807 */ /* 0x000fe20004800000 */
[----:B------:R0:W1:Y:S01]  /*1660*/  SYNCS.PHASECHK.TRANS64.TRYWAIT P1, [R6+URZ], R7 ;  /* 0x00000007060075a7 */ /* 0x000062000802017f */
[----:B------:R0:W3:Y:S05]  /*1670*/  LDS.U8 R12, [R9+0x808] ;  /* 0x00080800090c7984 */ /* 0x0000ea0000000000 */
[----:B------:R-:W-:Y:S05]  /*1680*/  WARPSYNC.ALL ;  /* 0x0000000000007948 */ /* 0x000fea0003800000 */
[----:B------:R-:W-:Y:S01]  /*1690*/  IMAD.IADD R8, R9, 0x1, R4 ;  /* 0x0000000109087824 */ /* 0x000fe200078e0204 */
[----:B------:R-:W3:Y:S04]  /*16a0*/  LDS.U8 R15, [R9+0x848] ;  /* 0x00084800090f7984 */ /* 0x000ee80000000000 */
[----:B------:R-:W-:Y:S04]  /*16b0*/  LDS.U8 R20, [R9+0xc08] ;  /* 0x000c080009147984 */ /* 0x000fe80000000000 */
[----:B------:R-:W4:Y:S04]  /*16c0*/  LDS.U8 R27, [R9+0xc48] ;  /* 0x000c4800091b7984 */ /* 0x000f280000000000 */
[----:B------:R-:W-:Y:S04]  /*16d0*/  LDS.U8 R14, [R9+0xc00] ;  /* 0x000c0000090e7984 */ /* 0x000fe80000000000 */
[----:B------:R-:W2:Y:S04]  /*16e0*/  LDS.U8 R23, [R9+0xc40] ;  /* 0x000c400009177984 */ /* 0x000ea80000000000 */
[----:B------:R-:W0:Y:S04]  /*16f0*/  LDS.U8 R21, [R8+0x808] ;  /* 0x0008080008157984 */ /* 0x000e280000000000 */
[----:B------:R-:W1:Y:S04]  /*1700*/  LDS.U8 R29, [R8+0xc08] ;  /* 0x000c0800081d7984 */ /* 0x000e680000000000 */
[----:B------:R-:W-:Y:S04]  /*1710*/  LDS.U8 R10, [R9+0x800] ;  /* 0x00080000090a7984 */ /* 0x000fe80000000000 */
[----:B------:R-:W1:Y:S04]  /*1720*/  LDS.U8 R11, [R9+0x840] ;  /* 0x00084000090b7984 */ /* 0x000e680000000000 */
[----:B------:R-:W1:Y:S04]  /*1730*/  LDS.U8 R13, [R8+0x800] ;  /* 0x00080000080d7984 */ /* 0x000e680000000000 */
[----:B------:R-:W1:Y:S01]  /*1740*/  LDS.U8 R25, [R8+0xc00] ;  /* 0x000c000008197984 */ /* 0x000e620000000000 */
[----:B---3--:R-:W-:-:S03]  /*1750*/  PRMT R12, R15, 0x7604, R12 ;  /* 0x000076040f0c7816 */ /* 0x008fc6000000000c */
[----:B------:R-:W-:Y:S01]  /*1760*/  LDS.U8 R15, [R9+0x4800] ;  /* 0x00480000090f7984 */ /* 0x000fe20000000000 */
[----:B----4-:R-:W-:-:S03]  /*1770*/  PRMT R20, R27, 0x7604, R20 ;  /* 0x000076041b147816 */ /* 0x010fc60000000014 */
[----:B------:R-:W3:Y:S04]  /*1780*/  LDS.U8 R22, [R9+0x4840] ;  /* 0x0048400009167984 */ /* 0x000ee80000000000 */
[----:B------:R-:W-:Y:S01]  /*1790*/  LDS.U8 R26, [R9+0x4848] ;  /* 0x00484800091a7984 */ /* 0x000fe20000000000 */
[----:B--2---:R-:W-:-:S03]  /*17a0*/  PRMT R14, R23, 0x7604, R14 ;  /* 0x00007604170e7816 */ /* 0x004fc6000000000e */
[----:B------:R-:W-:Y:S01]  /*17b0*/  LDS.U8 R34, [R9+0x4c40] ;  /* 0x004c400009227984 */ /* 0x000fe20000000000 */
[----:B0-----:R-:W-:-:S03]  /*17c0*/  PRMT R12, R21, 0x7054, R12 ;  /* 0x00007054150c7816 */ /* 0x001fc6000000000c */
[----:B------:R-:W0:Y:S01]  /*17d0*/  LDS.U8 R23, [R9+0x4c00] ;  /* 0x004c000009177984 */ /* 0x000e220000000000 */
[----:B-1----:R-:W-:-:S03]  /*17e0*/  PRMT R20, R29, 0x7054, R20 ;  /* 0x000070541d147816 */ /* 0x002fc60000000014 */
[----:B------:R-:W1:Y:S04]  /*17f0*/  LDS.U8 R21, [R9+0x4808] ;  /* 0x0048080009157984 */ /* 0x000e680000000000 */
[----:B------:R-:W-:Y:S01]  /*1800*/  LDS.U8 R29, [R9+0x4c08] ;  /* 0x004c0800091d7984 */ /* 0x000fe20000000000 */
[----:B------:R-:W-:-:S03]  /*1810*/  PRMT R10, R11, 0x7604, R10 ;  /* 0x000076040b0a7816 */ /* 0x000fc6000000000a */
[----:B------:R-:W2:Y:S01]  /*1820*/  LDS.U8 R38, [R9+0x4c48] ;  /* 0x004c480009267984 */ /* 0x000ea20000000000 */
[----:B------:R-:W-:-:S03]  /*1830*/  PRMT R10, R13, 0x7054, R10 ;  /* 0x000070540d0a7816 */ /* 0x000fc6000000000a */
[----:B------:R-:W-:Y:S01]  /*1840*/  LDS.U8 R31, [R9+0x1000] ;  /* 0x00100000091f7984 */ /* 0x000fe20000000000 */
[----:B------:R-:W-:-:S03]  /*1850*/  PRMT R14, R25, 0x7054, R14 ;  /* 0x00007054190e7816 */ /* 0x000fc6000000000e */
[----:B------:R-:W4:Y:S04]  /*1860*/  LDS.U8 R44, [R9+0x1040] ;  /* 0x00104000092c7984 */ /* 0x000f280000000000 */
[----:B------:R-:W-:Y:S04]  /*1870*/  LDS.U8 R33, [R9+0x1008] ;  /* 0x0010080009217984 */ /* 0x000fe80000000000 */
[----:B------:R-:W4:Y:S01]  /*1880*/  LDS.U8 R48, [R9+0x1048] ;  /* 0x0010480009307984 */ /* 0x000f220000000000 */
[----:B---3--:R-:W-:-:S03]  /*1890*/  PRMT R15, R22, 0x7604, R15 ;  /* 0x00007604160f7816 */ /* 0x008fc6000000000f */
[----:B------:R-:W-:Y:S04]  /*18a0*/  LDS.U8 R35, [R9+0x1400] ;  /* 0x0014000009237984 */ /* 0x000fe80000000000 */
[----:B------:R-:W3:Y:S04]  /*18b0*/  LDS.U8 R54, [R9+0x1440] ;  /* 0x0014400009367984 */ /* 0x000ee80000000000 */
[----:B------:R-:W-:Y:S01]  /*18c0*/  LDS.U8 R37, [R9+0x1408] ;  /* 0x0014080009257984 */ /* 0x000fe20000000000 */
[----:B0-----:R-:W-:-:S03]  /*18d0*/  PRMT R23, R34, 0x7604, R23 ;  /* 0x0000760422177816 */ /* 0x001fc60000000017 */
[----:B------:R-:W0:Y:S01]  /*18e0*/  LDS.U8 R58, [R9+0x1448] ;  /* 0x00144800093a7984 */ /* 0x000e220000000000 */
[----:B-1----:R-:W-:-:S03]  /*18f0*/  PRMT R21, R26, 0x7604, R21 ;  /* 0x000076041a157816 */ /* 0x002fc60000000015 */
[----:B------:R-:W-:Y:S04]  /*1900*/  LDS.U8 R39, [R9+0x5000] ;  /* 0x0050000009277984 */ /* 0x000fe80000000000 */
[----:B------:R-:W1:Y:S01]  /*1910*/  LDS.U8 R64, [R9+0x5040] ;  /* 0x0050400009407984 */ /* 0x000e620000000000 */
[----:B--2---:R-:W-:-:S03]  /*1920*/  PRMT R29, R38, 0x7604, R29 ;  /* 0x00007604261d7816 */ /* 0x004fc6000000001d */
[----:B------:R-:W-:Y:S04]  /*1930*/  LDS.U8 R41, [R9+0x5008] ;  /* 0x0050080009297984 */ /* 0x000fe80000000000 */
[----:B------:R-:W2:Y:S01]  /*1940*/  LDS.U8 R68, [R9+0x5048] ;  /* 0x0050480009447984 */ /* 0x000ea20000000000 */
[----:B----4-:R-:W-:-:S03]  /*1950*/  PRMT R31, R44, 0x7604, R31 ;  /* 0x000076042c1f7816 */ /* 0x010fc6000000001f */
[----:B------:R-:W-:Y:S04]  /*1960*/  LDS.U8 R43, [R9+0x5400] ;  /* 0x00540000092b7984 */ /* 0x000fe80000000000 */
[----:B------:R-:W4:Y:S01]  /*1970*/  LDS.U8 R74, [R9+0x5440] ;  /* 0x00544000094a7984 */ /* 0x000f220000000000 */
[----:B------:R-:W-:-:S03]  /*1980*/  PRMT R33, R48, 0x7604, R33 ;  /* 0x0000760430217816 */ /* 0x000fc60000000021 */
[----:B------:R-:W-:Y:S04]  /*1990*/  LDS.U8 R45, [R9+0x5408] ;  /* 0x00540800092d7984 */ /* 0x000fe80000000000 */
[----:B------:R-:W4:Y:S01]  /*19a0*/  LDS.U8 R78, [R9+0x5448] ;  /* 0x00544800094e7984 */ /* 0x000f220000000000 */
[----:B---3--:R-:W-:-:S03]  /*19b0*/  PRMT R35, R54, 0x7604, R35 ;  /* 0x0000760436237816 */ /* 0x008fc60000000023 */
[----:B------:R-:W3:Y:S04]  /*19c0*/  LDS.U8 R24, [R8+0x4800] ;  /* 0x0048000008187984 */ /* 0x000ee80000000000 */
[----:B------:R-:W3:Y:S01]  /*19d0*/  LDS.U8 R30, [R8+0x4808] ;  /* 0x00480800081e7984 */ /* 0x000ee20000000000 */
[----:B0-----:R-:W-:-:S03]  /*19e0*/  PRMT R37, R58, 0x7604, R37 ;  /* 0x000076043a257816 */ /* 0x001fc60000000025 */
[----:B------:R-:W0:Y:S04]  /*19f0*/  LDS.U8 R36, [R8+0x4c00] ;  /* 0x004c000008247984 */ /* 0x000e280000000000 */
[----:B------:R-:W0:Y:S01]  /*1a00*/  LDS.U8 R40, [R8+0x4c08] ;  /* 0x004c080008287984 */ /* 0x000e220000000000 */
[----:B-1----:R-:W-:-:S03]  /*1a10*/  PRMT R39, R64, 0x7604, R39 ;  /* 0x0000760440277816 */ /* 0x002fc60000000027 */
[----:B------:R-:W1:Y:S04]  /*1a20*/  LDS.U8 R46, [R8+0x1000] ;  /* 0x00100000082e7984 */ /* 0x000e680000000000 */
[----:B------:R-:W1:Y:S01]  /*1a30*/  LDS.U8 R50, [R8+0x1008] ;  /* 0x0010080008327984 */ /* 0x000e620000000000 */
[----:B--2---:R-:W-:-:S03]  /*1a40*/  PRMT R41, R68, 0x7604, R41 ;  /* 0x0000760444297816 */ /* 0x004fc60000000029 */
[----:B------:R-:W2:Y:S04]  /*1a50*/  LDS.U8 R56, [R8+0x1400] ;  /* 0x0014000008387984 */ /* 0x000ea80000000000 */
[----:B------:R-:W2:Y:S01]  /*1a60*/  LDS.U8 R60, [R8+0x1408] ;  /* 0x00140800083c7984 */ /* 0x000ea20000000000 */
[----:B----4-:R-:W-:-:S03]  /*1a70*/  PRMT R43, R74, 0x7604, R43 ;  /* 0x000076044a2b7816 */ /* 0x010fc6000000002b */
[----:B------:R-:W4:Y:S04]  /*1a80*/  LDS.U8 R66, [R8+0x5000] ;  /* 0x0050000008427984 */ /* 0x000f280000000000 */
[----:B------:R-:W4:Y:S01]  /*1a90*/  LDS.U8 R70, [R8+0x5008] ;  /* 0x0050080008467984 */ /* 0x000f220000000000 */
[----:B------:R-:W-:-:S03]  /*1aa0*/  PRMT R45, R78, 0x7604, R45 ;  /* 0x000076044e2d7816 */ /* 0x000fc6000000002d */
[----:B------:R-:W4:Y:S01]  /*1ab0*/  LDS.U8 R76, [R8+0x5400] ;  /* 0x00540000084c7984 */ /* 0x000f220000000000 */
[----:B---3--:R-:W-:-:S03]  /*1ac0*/  PRMT R15, R24, 0x7054, R15 ;  /* 0x00007054180f7816 */ /* 0x008fc6000000000f */
[----:B------:R-:W3:Y:S01]  /*1ad0*/  LDS.U8 R80, [R8+0x5408] ;  /* 0x0054080008507984 */ /* 0x000ee20000000000 */
[----:B------:R-:W-:-:S03]  /*1ae0*/  PRMT R21, R30, 0x7054, R21 ;  /* 0x000070541e157816 */ /* 0x000fc60000000015 */
[----:B------:R-:W3:Y:S01]  /*1af0*/  LDS.U8 R11, [R8+0x840] ;  /* 0x00084000080b7984 */ /* 0x000ee20000000000 */
[----:B0-----:R-:W-:-:S03]  /*1b00*/  PRMT R23, R36, 0x7054, R23 ;  /* 0x0000705424177816 */ /* 0x001fc60000000017 */
[----:B------:R-:W0:Y:S01]  /*1b10*/  LDS.U8 R25, [R8+0x848] ;  /* 0x0008480008197984 */ /* 0x000e220000000000 */
[----:B------:R-:W-:-:S03]  /*1b20*/  PRMT R29, R40, 0x7054, R29 ;  /* 0x00007054281d7816 */ /* 0x000fc6000000001d */
[----:B------:R-:W0:Y:S01]  /*1b30*/  LDS.U8 R13, [R8+0xc40] ;  /* 0x000c4000080d7984 */ /* 0x000e220000000000 */
[----:B-1----:R-:W-:-:S03]  /*1b40*/  PRMT R31, R46, 0x7054, R31 ;  /* 0x000070542e1f7816 */ /* 0x002fc6000000001f */
[----:B------:R-:W1:Y:S01]  /*1b50*/  LDS.U8 R27, [R8+0xc48] ;  /* 0x000c4800081b7984 */ /* 0x000e620000000000 */
[----:B------:R-:W-:-:S03]  /*1b60*/  PRMT R33, R50, 0x7054, R33 ;  /* 0x0000705432217816 */ /* 0x000fc60000000021 */
[----:B------:R-:W1:Y:S01]  /*1b70*/  LDS.U8 R96, [R8+0x4840] ;  /* 0x0048400008607984 */ /* 0x000e620000000000 */
[----:B--2---:R-:W-:-:S03]  /*1b80*/  PRMT R35, R56, 0x7054, R35 ;  /* 0x0000705438237816 */ /* 0x004fc60000000023 */
[----:B------:R-:W2:Y:S01]  /*1b90*/  LDS.U8 R32, [R8+0x4848] ;  /* 0x0048480008207984 */ /* 0x000ea20000000000 */
[----:B------:R-:W-:-:S03]  /*1ba0*/  PRMT R37, R60, 0x7054, R37 ;  /* 0x000070543c257816 */ /* 0x000fc60000000025 */
[----:B------:R-:W2:Y:S01]  /*1bb0*/  LDS.U8 R98, [R8+0x4c40] ;  /* 0x004c400008627984 */ /* 0x000ea20000000000 */
[----:B----4-:R-:W-:-:S03]  /*1bc0*/  PRMT R39, R66, 0x7054, R39 ;  /* 0x0000705442277816 */ /* 0x010fc60000000027 */
[----:B------:R-:W4:Y:S01]  /*1bd0*/  LDS.U8 R42, [R8+0x4c48] ;  /* 0x004c4800082a7984 */ /* 0x000f220000000000 */
[----:B------:R-:W-:-:S03]  /*1be0*/  PRMT R41, R70, 0x7054, R41 ;  /* 0x0000705446297816 */ /* 0x000fc60000000029 */
        /* <DEDUP_REMOVED lines=15> */
[----:B--2---:R-:W-:Y:S02]  /*1ce0*/  PRMT R97, R32, 0x654, R21 ;  /* 0x0000065420617816 */ /* 0x004fe40000000015 */
[----:B------:R-:W-:Y:S02]  /*1cf0*/  PRMT R98, R98, 0x654, R23 ;  /* 0x0000065462627816 */ /* 0x000fe40000000017 */
[----:B----4-:R-:W-:Y:S02]  /*1d00*/  PRMT R99, R42, 0x654, R29 ;  /* 0x000006542a637816 */ /* 0x010fe4000000001d */
[----:B------:R-:W-:Y:S02]  /*1d10*/  PRMT R100, R100, 0x654, R31 ;  /* 0x0000065464647816 */ /* 0x000fe4000000001f */
[----:B------:R-:W-:Y:S02]  /*1d20*/  PRMT R101, R52, 0x654, R33 ;  /* 0x0000065434657816 */ /* 0x000fe40000000021 */
[----:B---3--:R-:W-:-:S02]  /*1d30*/  PRMT R102, R102, 0x654, R35 ;  /* 0x0000065466667816 */ /* 0x008fc40000000023 */
[----:B------:R-:W-:Y:S02]  /*1d40*/  PRMT R103, R62, 0x654, R37 ;  /* 0x000006543e677816 */ /* 0x000fe40000000025 */
[----:B0-----:R-:W-:Y:S02]  /*1d50*/  PRMT R104, R104, 0x654, R39 ;  /* 0x0000065468687816 */ /* 0x001fe40000000027 */
[----:B------:R-:W-:Y:S02]  /*1d60*/  PRMT R105, R72, 0x654, R41 ;  /* 0x0000065448697816 */ /* 0x000fe40000000029 */
[----:B-1----:R-:W-:Y:S02]  /*1d70*/  PRMT R106, R106, 0x654, R43 ;  /* 0x000006546a6a7816 */ /* 0x002fe4000000002b */
[----:B------:R-:W-:Y:S02]  /*1d80*/  PRMT R107, R82, 0x654, R45 ;  /* 0x00000654526b7816 */ /* 0x000fe4000000002d */
[----:B------:R-:W-:Y:S01]  /*1d90*/  R2UR UR4, R28 ;  /* 0x000000001c0472ca */ /* 0x000fe200000e0000 */
[----:B------:R-:W-:Y:S01]  /*1da0*/  WARPGROUP.ARRIVE ;  /* 0x00000000000079c5 */ /* 0x000fe20000000000 */
[----:B------:R-:W-:-:S11]  /*1db0*/  UMOV UR7, 0x40000040 ;  /* 0x4000004000077882 */ /* 0x000fd60000000000 */
[----:B------:R-:W-:-:S04]  /*1dc0*/  USHF.R.U32.HI UR4, URZ, 0x4, UR4 ;  /* 0x000000043f047899 */ /* 0x000fc80008011604 */
[----:B------:R-:W-:-:S04]  /*1dd0*/  ULOP3.LUT UR4, UR4, 0x3fff, URZ, 0xc0, !UPT ;  /* 0x00003fff04047892 */ /* 0x000fc8000f8ec03f */
[----:B------:R-:W-:-:S04]  /*1de0*/  ULOP3.LUT UR5, UR4, 0x10000, URZ, 0xfc, !UPT ;  /* 0x0001000004057892 */ /* 0x000fc8000f8efc3f */
[----:B------:R-:W-:-:S07]  /*1df0*/  ULEA UR4, UR39, UR5, 0x9 ;  /* 0x0000000527047291 */ /* 0x000fce000f8e483f */
[----:B------:R-:W-:Y:S02]  /*1e00*/  UMOV UR6, UR4 ;  /* 0x0000000400067c82 */ /* 0x000fe40008000000 */
[----:B------:R-:W-:Y:S03]  /*1e10*/  IGMMA.64x64x32.S8.S8 R56, R24, gdesc[UR4], RZ, !UPT, gsb0 ;  /* 0x01e0000418387df1 */ /* 0x000fe6000c0410ff */
[----:B------:R-:W-:Y:S02]  /*1e20*/  WARPGROUP.DEPBAR.LE gsb0, 0x0 ;  /* 0x00008000000079c5 */ /* 0x000fe40000010000 */
[----:B------:R-:W-:-:S06]  /*1e30*/  WARPGROUP.ARRIVE ;  /* 0x00000000000079c5 */ /* 0x000fcc0000000000 */
[----:B------:R-:W-:Y:S01]  /*1e40*/  IGMMA.64x64x32.S8.S8 R24, R96, gdesc[UR4], RZ, !UPT, gsb0 ;  /* 0x01e0000460187df1 */ /* 0x000fe2000c0410ff */
[----:B------:R-:W-:Y:S01]  /*1e50*/  UIADD3 UR6, UR4, 0x2, URZ ;  /* 0x0000000204067890 */ /* 0x000fe2000fffe03f */
[----:B------:R-:W-:Y:S01]  /*1e60*/  UMOV UR7, 0x40000040 ;  /* 0x4000004000077882 */ /* 0x000fe20000000000 */
[----:B------:R-:W-:Y:S02]  /*1e70*/  WARPGROUP.DEPBAR.LE gsb0, 0x0 ;  /* 0x00008000000079c5 */ /* 0x000fe40000010000 */
[----:B------:R-:W-:-:S06]  /*1e80*/  WARPGROUP.ARRIVE ;  /* 0x00000000000079c5 */ /* 0x000fcc0000000000 */
[----:B------:R-:W-:Y:S03]  /*1e90*/  IGMMA.64x64x32.S8.S8 R56, R100, gdesc[UR4], R56, gsb0 ;  /* 0x01e0000464387df1 */ /* 0x000fe60008041038 */
[----:B------:R-:W-:Y:S02]  /*1ea0*/  WARPGROUP.DEPBAR.LE gsb0, 0x0 ;  /* 0x00008000000079c5 */ /* 0x000fe40000010000 */
[----:B------:R-:W-:Y:S04]  /*1eb0*/  LDS.U8 R10, [R9+0x1800] ;  /* 0x00180000090a7984 */ /* 0x000fe80000000000 */
[----:B------:R-:W0:Y:S01]  /*1ec0*/  LDS.U8 R11, [R9+0x1840] ;  /* 0x00184000090b7984 */ /* 0x000e220000000000 */
[----:B------:R-:W-:-:S06]  /*1ed0*/  WARPGROUP.ARRIVE ;  /* 0x00000000000079c5 */ /* 0x000fcc0000000000 */
[----:B------:R-:W-:Y:S01]  /*1ee0*/  IGMMA.64x64x32.S8.S8 R24, R104, gdesc[UR4], R24, gsb0 ;  /* 0x01e0000468187df1 */ /* 0x000fe20008041018 */
[----:B------:R-:W-:Y:S01]  /*1ef0*/  UIADD3 UR6, UR4, 0x4, URZ ;  /* 0x0000000404067890 */ /* 0x000fe2000fffe03f */
[----:B------:R-:W-:Y:S01]  /*1f00*/  UMOV UR7, 0x40000040 ;  /* 0x4000004000077882 */ /* 0x000fe20000000000 */
[----:B------:R-:W-:Y:S01]  /*1f10*/  UIADD3 UR4, UR4, 0x6, URZ ;  /* 0x0000000604047890 */ /* 0x000fe2000fffe03f */
[----:B0-----:R-:W-:Y:S01]  /*1f20*/  PRMT R10, R11, 0x7604, R10 ;  /* 0x000076040b0a7816 */ /* 0x001fe2000000000a */
[----:B------:R-:W-:Y:S02]  /*1f30*/  WARPGROUP.DEPBAR.LE gsb0, 0x0 ;  /* 0x00008000000079c5 */ /* 0x000fe40000010000 */
[----:B------:R-:W-:Y:S04]  /*1f40*/  LDS.U8 R12, [R9+0x1808] ;  /* 0x00180800090c7984 */ /* 0x000fe80000000000 */
[----:B------:R-:W0:Y:S04]  /*1f50*/  LDS.U8 R21, [R9+0x1848] ;  /* 0x0018480009157984 */ /* 0x000e280000000000 */
[----:B------:R-:W-:Y:S04]  /*1f60*/  LDS.U8 R14, [R9+0x1c00] ;  /* 0x001c0000090e7984 */ /* 0x000fe80000000000 */
[----:B------:R-:W1:Y:S04]  /*1f70*/  LDS.U8 R95, [R9+0x1c40] ;  /* 0x001c4000095f7984 */ /* 0x000e680000000000 */
[----:B------:R-:W-:Y:S04]  /*1f80*/  LDS.U8 R20, [R9+0x1c08] ;  /* 0x001c080009147984 */ /* 0x000fe80000000000 */
[----:B------:R-:W2:Y:S04]  /*1f90*/  LDS.U8 R103, [R9+0x1c48] ;  /* 0x001c480009677984 */ /* 0x000ea80000000000 */
[----:B------:R-:W3:Y:S04]  /*1fa0*/  LDS.U8 R13, [R8+0x1800] ;  /* 0x00180000080d7984 */ /* 0x000ee80000000000 */
[----:B------:R-:W4:Y:S04]  /*1fb0*/  LDS.U8 R23, [R8+0x1808] ;  /* 0x0018080008177984 */ /* 0x000f280000000000 */
[----:B------:R-:W4:Y:S04]  /*1fc0*/  LDS.U8 R99, [R8+0x1c00] ;  /* 0x001c000008637984 */ /* 0x000f280000000000 */
[----:B------:R-:W4:Y:S04]  /*1fd0*/  LDS.U8 R105, [R8+0x1c08] ;  /* 0x001c080008697984 */ /* 0x000f280000000000 */
[----:B------:R-:W4:Y:S04]  /*1fe0*/  LDS.U8 R15, [R8+0x1840] ;  /* 0x00184000080f7984 */ /* 0x000f280000000000 */
[----:B------:R-:W4:Y:S01]  /*1ff0*/  LDS.U8 R97, [R8+0x1848] ;  /* 0x0018480008617984 */ /* 0x000f220000000000 */
[----:B0-----:R-:W-:-:S03]  /*2000*/  PRMT R12, R21, 0x7604, R12 ;  /* 0x00007604150c7816 */ /* 0x001fc6000000000c */
[----:B------:R-:W0:Y:S04]  /*2010*/  LDS.U8 R101, [R8+0x1c40] ;  /* 0x001c400008657984 */ /* 0x000e280000000000 */
[----:B------:R-:W0:Y:S01]  /*2020*/  LDS.U8 R107, [R8+0x1c48] ;  /* 0x001c4800086b7984 */ /* 0x000e220000000000 */
[----:B-1----:R-:W-:-:S03]  /*2030*/  PRMT R14, R95, 0x7604, R14 ;  /* 0x000076045f0e7816 */ /* 0x002fc6000000000e */
[----:B------:R-:W-:Y:S01]  /*2040*/  LDS.U8 R22, [R9+0x5800] ;  /* 0x0058000009167984 */ /* 0x000fe20000000000 */
[----:B--2---:R-:W-:-:S03]  /*2050*/  PRMT R20, R103, 0x7604, R20 ;  /* 0x0000760467147816 */ /* 0x004fc60000000014 */
[----:B------:R-:W1:Y:S01]  /*2060*/  LDS.U8 R109, [R9+0x5840] ;  /* 0x00584000096d7984 */ /* 0x000e620000000000 */
[----:B---3--:R-:W-:-:S03]  /*2070*/  PRMT R10, R13, 0x7054, R10 ;  /* 0x000070540d0a7816 */ /* 0x008fc6000000000a */
[----:B------:R-:W-:Y:S01]  /*2080*/  LDS.U8 R100, [R9+0x5808] ;  /* 0x0058080009647984 */ /* 0x000fe20000000000 */
[----:B----4-:R-:W-:-:S03]  /*2090*/  PRMT R12, R23, 0x7054, R12 ;  /* 0x00007054170c7816 */ /* 0x010fc6000000000c */
[----:B------:R-:W2:Y:S01]  /*20a0*/  LDS.U8 R115, [R9+0x5848] ;  /* 0x0058480009737984 */ /* 0x000ea20000000000 */
[----:B------:R-:W-:-:S03]  /*20b0*/  PRMT R14, R99, 0x7054, R14 ;  /* 0x00007054630e7816 */ /* 0x000fc6000000000e */
[----:B------:R-:W-:Y:S01]  /*20c0*/  LDS.U8 R104, [R9+0x5c00] ;  /* 0x005c000009687984 */ /* 0x000fe20000000000 */
[----:B------:R-:W-:-:S03]  /*20d0*/  PRMT R20, R105, 0x7054, R20 ;  /* 0x0000705469147816 */ /* 0x000fc60000000014 */
[----:B------:R-:W3:Y:S01]  /*20e0*/  LDS.U8 R119, [R9+0x5c40] ;  /* 0x005c400009777984 */ /* 0x000ee20000000000 */
[----:B------:R-:W-:-:S03]  /*20f0*/  PRMT R96, R15, 0x654, R10 ;  /* 0x000006540f607816 */ /* 0x000fc6000000000a */
[----:B------:R-:W-:Y:S01]  /*2100*/  LDS.U8 R106, [R9+0x5c08] ;  /* 0x005c0800096a7984 */ /* 0x000fe20000000000 */
[----:B------:R-:W-:-:S03]  /*2110*/  PRMT R97, R97, 0x654, R12 ;  /* 0x0000065461617816 */ /* 0x000fc6000000000c */
[----:B------:R-:W4:Y:S01]  /*2120*/  LDS.U8 R125, [R9+0x5c48] ;  /* 0x005c4800097d7984 */ /* 0x000f220000000000 */
[----:B0-----:R-:W-:-:S03]  /*2130*/  PRMT R98, R101, 0x654, R14 ;  /* 0x0000065465627816 */ /* 0x001fc6000000000e */
[----:B------:R-:W0:Y:S01]  /*2140*/  LDS.U8 R111, [R8+0x5800] ;  /* 0x00580000086f7984 */ /* 0x000e220000000000 */
[----:B------:R-:W-:-:S03]  /*2150*/  PRMT R99, R107, 0x654, R20 ;  /* 0x000006546b637816 */ /* 0x000fc60000000014 */
[----:B------:R-:W0:Y:S04]  /*2160*/  LDS.U8 R117, [R8+0x5808] ;  /* 0x0058080008757984 */ /* 0x000e280000000000 */
        /* <DEDUP_REMOVED lines=8> */
[----:B------:R-:W-:Y:S01]  /*21f0*/  WARPGROUP.ARRIVE ;  /* 0x00000000000079c5 */ /* 0x000fe20000000000 */
[----:B---3--:R-:W-:-:S05]  /*2200*/  PRMT R104, R119, 0x7604, R104 ;  /* 0x0000760477687816 */ /* 0x008fca0000000068 */
[----:B------:R-:W-:Y:S01]  /*2210*/  IGMMA.64x64x32.S8.S8 R56, R96, gdesc[UR4], R56, gsb0 ;  /* 0x01e0000460387df1 */ /* 0x000fe20008041038 */
[----:B----4-:R-:W-:Y:S02]  /*2220*/  PRMT R106, R125, 0x7604, R106 ;  /* 0x000076047d6a7816 */ /* 0x010fe4000000006a */
[----:B0-----:R-:W-:Y:S02]  /*2230*/  PRMT R22, R111, 0x7054, R22 ;  /* 0x000070546f167816 */ /* 0x001fe40000000016 */
[----:B------:R-:W-:Y:S02]  /*2240*/  PRMT R117, R117, 0x7054, R100 ;  /* 0x0000705475757816 */ /* 0x000fe40000000064 */
[----:B------:R-:W-:Y:S02]  /*2250*/  PRMT R104, R121, 0x7054, R104 ;  /* 0x0000705479687816 */ /* 0x000fe40000000068 */
[----:B------:R-:W-:Y:S02]  /*2260*/  PRMT R106, R127, 0x7054, R106 ;  /* 0x000070547f6a7816 */ /* 0x000fe4000000006a */
[----:B-1----:R-:W-:-:S02]  /*2270*/  PRMT R100, R113, 0x654, R22 ;  /* 0x0000065471647816 */ /* 0x002fc40000000016 */
[----:B------:R-:W-:Y:S02]  /*2280*/  PRMT R101, R102, 0x654, R117 ;  /* 0x0000065466657816 */ /* 0x000fe40000000075 */
[----:B--2---:R-:W-:Y:S02]  /*2290*/  PRMT R102, R123, 0x654, R104 ;  /* 0x000006547b667816 */ /* 0x004fe40000000068 */
[----:B------:R-:W-:Y:S01]  /*22a0*/  PRMT R103, R129, 0x654, R106 ;  /* 0x0000065481677816 */ /* 0x000fe2000000006a */
[----:B------:R-:W-:Y:S02]  /*22b0*/  WARPGROUP.DEPBAR.LE gsb0, 0x0 ;  /* 0x00008000000079c5 */ /* 0x000fe40000010000 */
[----:B------:R-:W-:Y:S04]  /*22c0*/  LDS.U8 R10, [R9+0x2000] ;  /* 0x00200000090a7984 */ /* 0x000fe80000000000 */
[----:B------:R-:W0:Y:S01]  /*22d0*/  LDS.U8 R11, [R9+0x2040] ;  /* 0x00204000090b7984 */ /* 0x000e220000000000 */
[----:B------:R-:W-:-:S06]  /*22e0*/  WARPGROUP.ARRIVE ;  /* 0x00000000000079c5 */ /* 0x000fcc0000000000 */
[----:B------:R-:W-:Y:S01]  /*22f0*/  IGMMA.64x64x32.S8.S8 R24, R100, gdesc[UR4], R24, gsb0 ;  /* 0x01e0000464187df1 */ /* 0x000fe20008041018 */
[----:B------:R-:W-:Y:S01]  /*2300*/  UMOV UR6, UR4 ;  /* 0x0000000400067c82 */ /* 0x000fe20008000000 */
[----:B------:R-:W-:Y:S01]  /*2310*/  UMOV UR7, 0x40000040 ;  /* 0x4000004000077882 */ /* 0x000fe20000000000 */
        /* <DEDUP_REMOVED lines=57> */
[----:B------:R-:W-:-:S03]  /*26b0*/  WARPGROUP.DEPBAR.LE gsb0, 0x0 ;  /* 0x00008000000079c5 */ /* 0x000fc60000010000 */
[----:B------:R-:W-:-:S06]  /*26c0*/  WARPGROUP.ARRIVE ;  /* 0x00000000000079c5 */ /* 0x000fcc0000000000 */
[----:B------:R-:W-:Y:S03]  /*26d0*/  IGMMA.64x64x32.S8.S8 R24, R108, gdesc[UR4], R24, gsb0 ;  /* 0x01e000046c187df1 */ /* 0x000fe60008041018 */
[----:B------:R-:W-:Y:S02]  /*26e0*/  WARPGROUP.DEPBAR.LE gsb0, 0x0 ;  /* 0x00008000000079c5 */ /* 0x000fe40000010000 */
[----:B------:R-:W-:Y:S05]  /*26f0*/  @!P2 BRA `(.L_x_22) ;  /* 0x000000240078a947 */ /* 0x000fea0003800000 */
[----:B------:R-:W-:Y:S05]  /*2700*/  @!P0 BRA `(.L_x_23) ;  /* 0x0000000000048947 */ /* 0x000fea0003800000 */
[----:B------:R-:W-:Y:S01]  /*2710*/  BPT.TRAP 0x1 ;  /* 0x000000040000795c */ /* 0x000fe20000300000 */
.L_x_23:
[----:B------:R-:W-:-:S05]  /*2720*/  IMAD.SHL.U32 R112, R3, 0x8000, RZ ;  /* 0x0000800003707824 */ /* 0x000fca00078e00ff */
[----:B------:R-:W-:-:S05]  /*2730*/  IADD3 R9, R0, R112, R5 ;  /* 0x0000007000097210 */ /* 0x000fca0007ffe005 */
[----:B------:R-:W-:Y:S01]  /*2740*/  IMAD.IADD R100, R4, 0x1, R9 ;  /* 0x0000000104647824 */ /* 0x000fe200078e0209 */
[----:B------:R-:W-:Y:S06]  /*2750*/  @P1 BRA `(.L_x_24) ;  /* 0x0000000000081947 */ /* 0x000fec0003800000 */
[----:B------:R-:W0:Y:S02]  /*2760*/  SYNCS.PHASECHK.TRANS64.TRYWAIT P1, [R6+URZ], R7 ;  /* 0x00000007060075a7 */ /* 0x000e24000802017f */
[----:B0-----:R-:W-:Y:S05]  /*2770*/  @!P1 BRA `(.L_x_25) ;  /* 0x0000007c00b89947 */ /* 0x001fea0003800000 */
.L_x_24:
[----:B0-----:R-:W-:Y:S01]  /*2780*/  LDS.U8 R6, [R9+0x800] ;  /* 0x0008000009067984 */ /* 0x001fe20000000000 */
[----:B------:R-:W0:Y:S03]  /*2790*/  LDC R102, c[0x0][0x28c] ;  /* 0x0000a300ff667b82 */ /* 0x000e260000000800 */
[----:B------:R-:W1:Y:S04]  /*27a0*/  LDS.U8 R7, [R9+0x840] ;  /* 0x0008400009077984 */ /* 0x000e680000000000 */
[----:B------:R-:W-:Y:S04]  /*27b0*/  LDS.U8 R8, [R9+0x808] ;  /* 0x0008080009087984 */ /* 0x000fe80000000000 */
[----:B------:R-:W2:Y:S04]  /*27c0*/  LDS.U8 R15, [R9+0x848] ;  /* 0x00084800090f7984 */ /* 0x000ea80000000000 */
[----:B------:R-:W-:Y:S04]  /*27d0*/  LDS.U8 R10, [R9+0xc00] ;  /* 0x000c0000090a7984 */ /* 0x000fe80000000000 */
[----:B------:R-:W3:Y:S04]  /*27e0*/  LDS.U8 R23, [R9+0xc40] ;  /* 0x000c400009177984 */ /* 0x000ee80000000000 */
[----:B------:R-:W-:Y:S01]  /*27f0*/  LDS.U8 R12, [R9+0xc08] ;  /* 0x000c0800090c7984 */ /* 0x000fe20000000000 */
[----:B0-----:R-:W-:-:S03]  /*2800*/  ISETP.GE.AND P1, PT, R102, 0x101, PT ;  /* 0x000001016600780c */ /* 0x001fc60003f26270 */
[----:B------:R-:W0:Y:S04]  /*2810*/  LDS.U8 R99, [R9+0xc48] ;  /* 0x000c480009637984 */ /* 0x000e280000000000 */
[----:B------:R-:W-:Y:S04]  /*2820*/  LDS.U8 R20, [R9+0x4800] ;  /* 0x0048000009147984 */ /* 0x000fe80000000000 */
[----:B------:R-:W4:Y:S04]  /*2830*/  LDS.U8 R105, [R9+0x4840] ;  /* 0x0048400009697984 */ /* 0x000f280000000000 */
[----:B------:R-:W-:Y:S04]  /*2840*/  LDS.U8 R22, [R9+0x4808] ;  /* 0x0048080009167984 */ /* 0x000fe80000000000 */
[----:B------:R-:W4:Y:S01]  /*2850*/  LDS.U8 R111, [R9+0x4848] ;  /* 0x00484800096f7984 */ /* 0x000f220000000000 */
[----:B-1----:R-:W-:Y:S01]  /*2860*/  PRMT R6, R7, 0x7604, R6 ;  /* 0x0000760407067816 */ /* 0x002fe20000000006 */
[----:B------:R-:W-:-:S02]  /*2870*/  IMAD.U32 R7, RZ, RZ, UR39 ;  /* 0x00000027ff077e24 */ /* 0x000fc4000f8e00ff */
[----:B------:R-:W-:Y:S04]  /*2880*/  LDS.U8 R96, [R9+0x4c00] ;  /* 0x004c000009607984 */ /* 0x000fe80000000000 */
[----:B------:R-:W1:Y:S01]  /*2890*/  LDS.U8 R117, [R9+0x4c40] ;  /* 0x004c400009757984 */ /* 0x000e620000000000 */
[----:B--2---:R-:W-:-:S03]  /*28a0*/  PRMT R8, R15, 0x7604, R8 ;  /* 0x000076040f087816 */ /* 0x004fc60000000008 */
[----:B------:R-:W-:Y:S04]  /*28b0*/  LDS.U8 R98, [R9+0x4c08] ;  /* 0x004c080009627984 */ /* 0x000fe80000000000 */
[----:B------:R-:W2:Y:S01]  /*28c0*/  LDS.U8 R121, [R9+0x4c48] ;  /* 0x004c480009797984 */ /* 0x000ea20000000000 */
[----:B---3--:R-:W-:-:S03]  /*28d0*/  PRMT R10, R23, 0x7604, R10 ;  /* 0x00007604170a7816 */ /* 0x008fc6000000000a */
[----:B------:R-:W3:Y:S04]  /*28e0*/  LDS.U8 R11, [R100+0x800] ;  /* 0x00080000640b7984 */ /* 0x000ee80000000000 */
[----:B------:R-:W3:Y:S01]  /*28f0*/  LDS.U8 R21, [R100+0x808] ;  /* 0x0008080064157984 */ /* 0x000ee20000000000 */
[----:B0-----:R-:W-:-:S03]  /*2900*/  PRMT R12, R99, 0x7604, R12 ;  /* 0x00007604630c7816 */ /* 0x001fc6000000000c */
[----:B------:R-:W0:Y:S04]  /*2910*/  LDS.U8 R95, [R100+0xc00] ;  /* 0x000c0000645f7984 */ /* 0x000e280000000000 */
[----:B------:R-:W0:Y:S01]  /*2920*/  LDS.U8 R103, [R100+0xc08] ;  /* 0x000c080064677984 */ /* 0x000e220000000000 */
[----:B----4-:R-:W-:-:S03]  /*2930*/  PRMT R20, R105, 0x7604, R20 ;  /* 0x0000760469147816 */ /* 0x010fc60000000014 */
[----:B------:R-:W4:Y:S04]  /*2940*/  LDS.U8 R107, [R100+0x4800] ;  /* 0x00480000646b7984 */ /* 0x000f280000000000 */
[----:B------:R-:W4:Y:S01]  /*2950*/  LDS.U8 R113, [R100+0x4808] ;  /* 0x0048080064717984 */ /* 0x000f220000000000 */
[----:B------:R-:W-:-:S03]  /*2960*/  PRMT R22, R111, 0x7604, R22 ;  /* 0x000076046f167816 */ /* 0x000fc60000000016 */
[----:B------:R-:W4:Y:S04]  /*2970*/  LDS.U8 R119, [R100+0x4c00] ;  /* 0x004c000064777984 */ /* 0x000f280000000000 */
[----:B------:R-:W4:Y:S01]  /*2980*/  LDS.U8 R123, [R100+0x4c08] ;  /* 0x004c0800647b7984 */ /* 0x000f220000000000 */
[----:B-1----:R-:W-:-:S03]  /*2990*/  PRMT R96, R117, 0x7604, R96 ;  /* 0x0000760475607816 */ /* 0x002fc60000000060 */
[----:B------:R-:W1:Y:S04]  /*29a0*/  LDS.U8 R13, [R100+0x840] ;  /* 0x00084000640d7984 */ /* 0x000e680000000000 */
[----:B------:R-:W1:Y:S01]  /*29b0*/  LDS.U8 R101, [R100+0x848] ;  /* 0x0008480064657984 */ /* 0x000e620000000000 */
[----:B--2---:R-:W-:-:S03]  /*29c0*/  PRMT R98, R121, 0x7604, R98 ;  /* 0x0000760479627816 */ /* 0x004fc60000000062 */
[----:B------:R-:W2:Y:S01]  /*29d0*/  LDS.U8 R97, [R100+0xc40] ;  /* 0x000c400064617984 */ /* 0x000ea20000000000 */
        /* <DEDUP_REMOVED lines=8> */
[----:B----4-:R-:W-:-:S03]  /*2a60*/  PRMT R20, R107, 0x7054, R20 ;  /* 0x000070546b147816 */ /* 0x010fc60000000014 */
[----:B------:R1:W4:Y:S01]  /*2a70*/  LDS.U8 R125, [R100+0x4c48] ;  /* 0x004c4800647d7984 */ /* 0x0003220000000000 */
[----:B------:R-:W-:Y:S02]  /*2a80*/  PRMT R22, R113, 0x7054, R22 ;  /* 0x0000705471167816 */ /* 0x000fe40000000016 */
[----:B------:R-:W-:Y:S02]  /*2a90*/  PRMT R96, R119, 0x7054, R96 ;  /* 0x0000705477607816 */ /* 0x000fe40000000060 */
[----:B------:R-:W-:Y:S02]  /*2aa0*/  PRMT R98, R123, 0x7054, R98 ;  /* 0x000070547b627816 */ /* 0x000fe40000000062 */
[----:B-1----:R-:W-:Y:S02]  /*2ab0*/  PRMT R100, R13, 0x654, R6 ;  /* 0x000006540d647816 */ /* 0x002fe40000000006 */
[----:B------:R-:W-:Y:S02]  /*2ac0*/  PRMT R101, R101, 0x654, R8 ;  /* 0x0000065465657816 */ /* 0x000fe40000000008 */
[----:B--2---:R-:W-:-:S02]  /*2ad0*/  PRMT R102, R97, 0x654, R10 ;  /* 0x0000065461667816 */ /* 0x004fc4000000000a */
[----:B---3--:R-:W-:Y:S02]  /*2ae0*/  PRMT R103, R14, 0x654, R103 ;  /* 0x000006540e677816 */ /* 0x008fe40000000067 */
[----:B------:R-:W-:Y:S02]  /*2af0*/  PRMT R104, R109, 0x654, R20 ;  /* 0x000006546d687816 */ /* 0x000fe40000000014 */
[----:B0-----:R-:W-:Y:S02]  /*2b00*/  PRMT R105, R115, 0x654, R22 ;  /* 0x0000065473697816 */ /* 0x001fe40000000016 */
[----:B------:R-:W-:Y:S02]  /*2b10*/  PRMT R106, R9, 0x654, R96 ;  /* 0x00000654096a7816 */ /* 0x000fe40000000060 */
[----:B----4-:R-:W-:Y:S01]  /*2b20*/  PRMT R107, R125, 0x654, R98 ;  /* 0x000006547d6b7816 */ /* 0x010fe20000000062 */
[----:B------:R-:W-:Y:S06]  /*2b30*/  @!P1 BRA `(.L_x_26) ;  /* 0x0000001000dc9947 */ /* 0x000fec0003800000 */
[----:B------:R-:W-:Y:S01]  /*2b40*/  R2UR UR7, R3 ;  /* 0x00000000030772ca */ /* 0x000fe200000e0000 */
[----:B------:R-:W-:Y:S01]  /*2b50*/  UIADD3 UR4, UR40, -0x1, URZ ;  /* 0xffffffff28047890 */ /* 0x000fe2000fffe03f */
[----:B------:R-:W-:-:S05]  /*2b60*/  IMAD.U32 R7, RZ, RZ, UR39 ;  /* 0x00000027ff077e24 */ /* 0x000fca000f8e00ff */
[----:B------:R-:W-:-:S08]  /*2b70*/  IMAD.U32 R6, RZ, RZ, UR4 ;  /* 0x00000004ff067e24 */ /* 0x000fd0000f8e00ff */
.L_x_34:
[----:B------:R-:W-:-:S04]  /*2b80*/  UIADD3 UR4, UR7, 0x1, URZ ;  /* 0x0000000107047890 */ /* 0x000fc8000fffe03f */
[----:B------:R-:W-:-:S04]  /*2b90*/  UISETP.NE.AND UP0, UPT, UR4, 0x5, UPT ;  /* 0x000000050400788c */ /* 0x000fc8000bf05270 */
[----:B------:R-:W-:Y:S02]  /*2ba0*/  USEL UR6, URZ, 0x1, UP0 ;  /* 0x000000013f067887 */ /* 0x000fe40008000000 */
[----:B------:R-:W-:-:S04]  /*2bb0*/  USEL UR4, UR4, URZ, UP0 ;  /* 0x0000003f04047287 */ /* 0x000fc80008000000 */
[----:B------:R-:W-:Y:S02]  /*2bc0*/  LOP3.LUT R94, R94, UR6, RZ, 0x3c, !PT ;  /* 0x000000065e5e7c12 */ /* 0x000fe4000f8e3cff */
[----:B------:R-:W-:Y:S01]  /*2bd0*/  IMAD.U32 R3, RZ, RZ, UR4 ;  /* 0x00000004ff037e24 */ /* 0x000fe2000f8e00ff */
[----:B------:R-:W-:Y:S06]  /*2be0*/  @!P0 BRA `(.L_x_27) ;  /* 0x0000000000048947 */ /* 0x000fec0003800000 */
[----:B------:R-:W-:Y:S01]  /*2bf0*/  BPT.TRAP 0x1 ;  /* 0x000000040000795c */ /* 0x000fe20000300000 */
.L_x_27:
[----:B------:R-:W0:Y:S01]  /*2c00*/  S2UR UR6, SR_CgaCtaId ;  /* 0x00000000000679c3 */ /* 0x000e220000008800 */
[----:B------:R-:W-:Y:S01]  /*2c10*/  UMOV UR4, 0x400 ;  /* 0x0000040000047882 */ /* 0x000fe20000000000 */
[----:B------:R-:W-:Y:S01]  /*2c20*/  SHF.L.U32 R8, R94, 0x1f, RZ ;  /* 0x0000001f5e087819 */ /* 0x000fe200000006ff */
[----:B------:R-:W-:-:S04]  /*2c30*/  IMAD.U32 R10, RZ, RZ, UR7 ;  /* 0x00000007ff0a7e24 */ /* 0x000fc8000f8e00ff */
[----:B------:R-:W-:Y:S01]  /*2c40*/  IMAD R11, R10, 0x8000, R5 ;  /* 0x000080000a0b7824 */ /* 0x000fe200078e0205 */
[----:B0-----:R-:W-:Y:S02]  /*2c50*/  ULEA UR4, UR6, UR4, 0x18 ;  /* 0x0000000406047291 */ /* 0x001fe4000f8ec03f */
[----:B------:R-:W-:-:S03]  /*2c60*/  ULEA UR6, UR7, UR5, 0x9 ;  /* 0x0000000507067291 */ /* 0x000fc6000f8e483f */
[----:B------:R-:W-:Y:S01]  /*2c70*/  UMOV UR7, 0x40000040 ;  /* 0x4000004000077882 */ /* 0x000fe20000000000 */
[----:B------:R-:W-:Y:S01]  /*2c80*/  IMAD.U32 R0, RZ, RZ, UR4 ;  /* 0x00000004ff007e24 */ /* 0x000fe2000f8e00ff */
[----:B------:R-:W-:Y:S01]  /*2c90*/  UMOV UR11, UR7 ;  /* 0x00000007000b7c82 */ /* 0x000fe20008000000 */
[----:B------:R-:W-:Y:S02]  /*2ca0*/  UIADD3 UR4, UR6, 0x2, URZ ;  /* 0x0000000206047890 */ /* 0x000fe4000fffe03f */
[----:B------:R-:W-:Y:S01]  /*2cb0*/  IMAD R9, R3, 0x8, R0 ;  /* 0x0000000803097824 */ /* 0x000fe200078e0200 */
[----:B------:R-:W-:Y:S01]  /*2cc0*/  UMOV UR10, UR6 ;  /* 0x00000006000a7c82 */ /* 0x000fe20008000000 */
[----:B------:R-:W-:Y:S02]  /*2cd0*/  IMAD.IADD R109, R0, 0x1, R11 ;  /* 0x00000001006d7824 */ /* 0x000fe400078e020b */
[----:B------:R0:W1:Y:S01]  /*2ce0*/  SYNCS.PHASECHK.TRANS64.TRYWAIT P1, [R9+URZ], R8 ;  /* 0x00000008090075a7 */ /* 0x000062000802017f */
[----:B------:R-:W-:Y:S01]  /*2cf0*/  WARPGROUP.ARRIVE ;  /* 0x00000000000079c5 */ /* 0x000fe20000000000 */
[----:B------:R-:W-:-:S05]  /*2d00*/  IMAD.IADD R10, R4, 0x1, R109 ;  /* 0x00000001040a7824 */ /* 0x000fca00078e026d */
[----:B------:R-:W-:Y:S03]  /*2d10*/  IGMMA.64x64x32.S8.S8 R56, R100, gdesc[UR4], R56, gsb0 ;  /* 0x01e0000464387df1 */ /* 0x000fe60008041038 */
[----:B------:R-:W-:Y:S02]  /*2d20*/  WARPGROUP.DEPBAR.LE gsb0, 0x0 ;  /* 0x00008000000079c5 */ /* 0x000fe40000010000 */
[----:B------:R-:W-:Y:S01]  /*2d30*/  LDS.U8 R11, [R109+0x1000] ;  /* 0x001000006d0b7984 */ /* 0x000fe20000000000 */
[----:B------:R-:W-:-:S06]  /*2d40*/  WARPGROUP.ARRIVE ;  /* 0x00000000000079c5 */ /* 0x000fcc0000000000 */
[----:B------:R-:W-:Y:S01]  /*2d50*/  IGMMA.64x64x32.S8.S8 R24, R104, gdesc[UR8], R24, gsb0 ;  /* 0x01e0000868187df1 */ /* 0x000fe20008041018 */
[----:B------:R-:W-:Y:S01]  /*2d60*/  UMOV UR10, UR4 ;  /* 0x00000004000a7c82 */ /* 0x000fe20008000000 */
[----:B------:R-:W-:Y:S01]  /*2d70*/  UMOV UR11, 0x40000040 ;  /* 0x40000040000b7882 */ /* 0x000fe20000000000 */
[----:B------:R-:W-:Y:S02]  /*2d80*/  WARPGROUP.DEPBAR.LE gsb0, 0x0 ;  /* 0x00008000000079c5 */ /* 0x000fe40000010000 */
[----:B------:R-:W2:Y:S04]  /*2d90*/  LDS.U8 R12, [R109+0x1040] ;  /* 0x001040006d0c7984 */ /* 0x000ea80000000000 */
[----:B------:R-:W-:Y:S04]  /*2da0*/  LDS.U8 R13, [R109+0x1008] ;  /* 0x001008006d0d7984 */ /* 0x000fe80000000000 */
[----:B------:R-:W3:Y:S04]  /*2db0*/  LDS.U8 R20, [R109+0x1048] ;  /* 0x001048006d147984 */ /* 0x000ee80000000000 */
[----:B------:R-:W-:Y:S04]  /*2dc0*/  LDS.U8 R15, [R109+0x1400] ;  /* 0x001400006d0f7984 */ /* 0x000fe80000000000 */
[----:B------:R-:W4:Y:S04]  /*2dd0*/  LDS.U8 R98, [R109+0x1440] ;  /* 0x001440006d627984 */ /* 0x000f280000000000 */
[----:B------:R-:W-:Y:S04]  /*2de0*/  LDS.U8 R23, [R109+0x1408] ;  /* 0x001408006d177984 */ /* 0x000fe80000000000 */
[----:B------:R-:W0:Y:S04]  /*2df0*/  LDS.U8 R104, [R109+0x1448] ;  /* 0x001448006d687984 */ /* 0x000e280000000000 */
[----:B------:R-:W1:Y:S04]  /*2e00*/  LDS.U8 R14, [R10+0x1000] ;  /* 0x001000000a0e7984 */ /* 0x000e680000000000 */
[----:B------:R-:W1:Y:S04]  /*2e10*/  LDS.U8 R22, [R10+0x1008] ;  /* 0x001008000a167984 */ /* 0x000e680000000000 */
[----:B------:R-:W1:Y:S04]  /*2e20*/  LDS.U8 R102, [R10+0x1400] ;  /* 0x001400000a667984 */ /* 0x000e680000000000 */
[----:B------:R-:W1:Y:S01]  /*2e30*/  LDS.U8 R106, [R10+0x1408] ;  /* 0x001408000a6a7984 */ /* 0x000e620000000000 */
[----:B--2---:R-:W-:-:S03]  /*2e40*/  PRMT R11, R12, 0x7604, R11 ;  /* 0x000076040c0b7816 */ /* 0x004fc6000000000b */
[----:B------:R-:W2:Y:S04]  /*2e50*/  LDS.U8 R100, [R10+0x1040] ;  /* 0x001040000a647984 */ /* 0x000ea80000000000 */
[----:B------:R-:W2:Y:S01]  /*2e60*/  LDS.U8 R96, [R10+0x1048] ;  /* 0x001048000a607984 */ /* 0x000ea20000000000 */
[----:B---3--:R-:W-:-:S03]  /*2e70*/  PRMT R13, R20, 0x7604, R13 ;  /* 0x00007604140d7816 */ /* 0x008fc6000000000d */
[----:B------:R-:W3:Y:S04]  /*2e80*/  LDS.U8 R21, [R10+0x1440] ;  /* 0x001440000a157984 */ /* 0x000ee80000000000 */
[----:B------:R-:W3:Y:S01]  /*2e90*/  LDS.U8 R108, [R10+0x1448] ;  /* 0x001448000a6c7984 */ /* 0x000ee20000000000 */
[----:B----4-:R-:W-:-:S03]  /*2ea0*/  PRMT R15, R98, 0x7604, R15 ;  /* 0x00007604620f7816 */ /* 0x010fc6000000000f */
[----:B------:R-:W-:Y:S01]  /*2eb0*/  LDS.U8 R95, [R109+0x5000] ;  /* 0x005000006d5f7984 */ /* 0x000fe20000000000 */
[----:B0-----:R-:W-:-:S03]  /*2ec0*/  PRMT R23, R104, 0x7604, R23 ;  /* 0x0000760468177816 */ /* 0x001fc60000000017 */
[----:B------:R-:W0:Y:S01]  /*2ed0*/  LDS.U8 R110, [R109+0x5040] ;  /* 0x005040006d6e7984 */ /* 0x000e220000000000 */
[----:B-1----:R-:W-:-:S03]  /*2ee0*/  PRMT R11, R14, 0x7054, R11 ;  /* 0x000070540e0b7816 */ /* 0x002fc6000000000b */
[----:B------:R-:W-:Y:S01]  /*2ef0*/  LDS.U8 R97, [R109+0x5008] ;  /* 0x005008006d617984 */ /* 0x000fe20000000000 */
[----:B------:R-:W-:-:S03]  /*2f00*/  PRMT R13, R22, 0x7054, R13 ;  /* 0x00007054160d7816 */ /* 0x000fc6000000000d */
[----:B------:R-:W1:Y:S01]  /*2f10*/  LDS.U8 R116, [R109+0x5048] ;  /* 0x005048006d747984 */ /* 0x000e620000000000 */
[----:B------:R-:W-:-:S03]  /*2f20*/  PRMT R102, R102, 0x7054, R15 ;  /* 0x0000705466667816 */ /* 0x000fc6000000000f */
[----:B------:R-:W-:Y:S01]  /*2f30*/  LDS.U8 R99, [R109+0x5400] ;  /* 0x005400006d637984 */ /* 0x000fe20000000000 */
[----:B------:R-:W-:-:S03]  /*2f40*/  PRMT R23, R106, 0x7054, R23 ;  /* 0x000070546a177816 */ /* 0x000fc60000000017 */
[----:B------:R-:W4:Y:S01]  /*2f50*/  LDS.U8 R122, [R109+0x5440] ;  /* 0x005440006d7a7984 */ /* 0x000f220000000000 */
[----:B--2---:R-:W-:-:S03]  /*2f60*/  PRMT R100, R100, 0x654, R11 ;  /* 0x0000065464647816 */ /* 0x004fc6000000000b */
[----:B------:R-:W-:Y:S01]  /*2f70*/  LDS.U8 R105, [R109+0x5408] ;  /* 0x005408006d697984 */ /* 0x000fe20000000000 */
[----:B------:R-:W-:-:S03]  /*2f80*/  PRMT R101, R96, 0x654, R13 ;  /* 0x0000065460657816 */ /* 0x000fc6000000000d */
[----:B------:R-:W2:Y:S01]  /*2f90*/  LDS.U8 R128, [R109+0x5448] ;  /* 0x005448006d807984 */ /* 0x000ea20000000000 */
[----:B---3--:R-:W-:-:S03]  /*2fa0*/  PRMT R102, R21, 0x654, R102 ;  /* 0x0000065415667816 */ /* 0x008fc60000000066 */
[----:B------:R-:W3:Y:S01]  /*2fb0*/  LDS.U8 R112, [R10+0x5000] ;  /* 0x005000000a707984 */ /* 0x000ee20000000000 */
[----:B------:R-:W-:-:S03]  /*2fc0*/  PRMT R103, R108, 0x654, R23 ;  /* 0x000006546c677816 */ /* 0x000fc60000000017 */
[----:B------:R-:W3:Y:S04]  /*2fd0*/  LDS.U8 R118, [R10+0x5008] ;  /* 0x005008000a767984 */ /* 0x000ee80000000000 */
        /* <DEDUP_REMOVED lines=8> */
[----:B------:R-:W-:Y:S01]  /*3060*/  WARPGROUP.ARRIVE ;  /* 0x00000000000079c5 */ /* 0x000fe20000000000 */
[----:B----4-:R-:W-:-:S05]  /*3070*/  PRMT R99, R122, 0x7604, R99 ;  /* 0x000076047a637816 */ /* 0x010fca0000000063 */
[----:B------:R-:W-:Y:S01]  /*3080*/  IGMMA.64x64x32.S8.S8 R56, R100, gdesc[UR8], R56, gsb0 ;  /* 0x01e0000864387df1 */ /* 0x000fe20008041038 */
[----:B--2---:R-:W-:Y:S02]  /*3090*/  PRMT R105, R128, 0x7604, R105 ;  /* 0x0000760480697816 */ /* 0x004fe40000000069 */
[----:B---3--:R-:W-:Y:S02]  /*30a0*/  PRMT R95, R112, 0x7054, R95 ;  /* 0x00007054705f7816 */ /* 0x008fe4000000005f */
[----:B------:R-:W-:Y:S02]  /*30b0*/  PRMT R97, R118, 0x7054, R97 ;  /* 0x0000705476617816 */ /* 0x000fe40000000061 */
[----:B------:R-:W-:Y:S02]  /*30c0*/  PRMT R99, R124, 0x7054, R99 ;  /* 0x000070547c637816 */ /* 0x000fe40000000063 */
[----:B------:R-:W-:Y:S02]  /*30d0*/  PRMT R130, R130, 0x7054, R105 ;  /* 0x0000705482827816 */ /* 0x000fe40000000069 */
[----:B0-----:R-:W-:-:S02]  /*30e0*/  PRMT R104, R114, 0x654, R95 ;  /* 0x0000065472687816 */ /* 0x001fc4000000005f */
[----:B------:R-:W-:Y:S02]  /*30f0*/  PRMT R105, R120, 0x654, R97 ;  /* 0x0000065478697816 */ /* 0x000fe40000000061 */
[----:B-1----:R-:W-:Y:S02]  /*3100*/  PRMT R106, R126, 0x654, R99 ;  /* 0x000006547e6a7816 */ /* 0x002fe40000000063 */
[----:B------:R-:W-:Y:S01]  /*3110*/  PRMT R107, R107, 0x654, R130 ;  /* 0x000006546b6b7816 */ /* 0x000fe20000000082 */
[----:B------:R-:W-:Y:S02]  /*3120*/  WARPGROUP.DEPBAR.LE gsb0, 0x0 ;  /* 0x00008000000079c5 */ /* 0x000fe40000010000 */
[----:B------:R-:W-:Y:S04]  /*3130*/  LDS.U8 R11, [R109+0x1800] ;  /* 0x001800006d0b7984 */ /* 0x000fe80000000000 */
[----:B------:R-:W0:Y:S01]  /*3140*/  LDS.U8 R12, [R109+0x1840] ;  /* 0x001840006d0c7984 */ /* 0x000e220000000000 */
[----:B------:R-:W-:-:S06]  /*3150*/  WARPGROUP.ARRIVE ;  /* 0x00000000000079c5 */ /* 0x000fcc0000000000 */
[----:B------:R-:W-:Y:S01]  /*3160*/  IGMMA.64x64x32.S8.S8 R24, R104, gdesc[UR8], R24, gsb0 ;  /* 0x01e0000868187df1 */ /* 0x000fe20008041018 */
[----:B0-----:R-:W-:Y:S02]  /*3170*/  PRMT R11, R12, 0x7604, R11 ;  /* 0x000076040c0b7816 */ /* 0x001fe4000000000b */
[----:B------:R-:W-:Y:S02]  /*3180*/  WARPGROUP.DEPBAR.LE gsb0, 0x0 ;  /* 0x00008000000079c5 */ /* 0x000fe40000010000 */
[----:B------:R-:W-:Y:S04]  /*3190*/  LDS.U8 R13, [R109+0x1808] ;  /* 0x001808006d0d7984 */ /* 0x000fe80000000000 */
[----:B------:R-:W0:Y:S04]  /*31a0*/  LDS.U8 R20, [R109+0x1848] ;  /* 0x001848006d147984 */ /* 0x000e280000000000 */
[----:B------:R-:W-:Y:S04]  /*31b0*/  LDS.U8 R97, [R109+0x5c00] ;  /* 0x005c00006d617984 */ /* 0x000fe80000000000 */
[----:B------:R-:W1:Y:S04]  /*31c0*/  LDS.U8 R124, [R109+0x5c40] ;  /* 0x005c40006d7c7984 */ /* 0x000e680000000000 */
[----:B------:R-:W-:Y:S04]  /*31d0*/  LDS.U8 R15, [R109+0x1c00] ;  /* 0x001c00006d0f7984 */ /* 0x000fe80000000000 */
[----:B------:R-:W2:Y:S04]  /*31e0*/  LDS.U8 R100, [R109+0x1c40] ;  /* 0x001c40006d647984 */ /* 0x000ea80000000000 */
[----:B------:R-:W-:Y:S04]  /*31f0*/  LDS.U8 R21, [R109+0x1c08] ;  /* 0x001c08006d157984 */ /* 0x000fe80000000000 */
[----:B------:R-:W3:Y:S04]  /*3200*/  LDS.U8 R106, [R109+0x1c48] ;  /* 0x001c48006d6a7984 */ /* 0x000ee80000000000 */
[----:B------:R-:W-:Y:S04]  /*3210*/  LDS.U8 R23, [R109+0x5800] ;  /* 0x005800006d177984 */ /* 0x000fe80000000000 */
[----:B------:R-:W4:Y:S04]  /*3220*/  LDS.U8 R112, [R109+0x5840] ;  /* 0x005840006d707984 */ /* 0x000f280000000000 */
[----:B------:R-:W-:Y:S04]  /*3230*/  LDS.U8 R95, [R109+0x5808] ;  /* 0x005808006d5f7984 */ /* 0x000fe80000000000 */
[----:B------:R-:W4:Y:S01]  /*3240*/  LDS.U8 R118, [R109+0x5848] ;  /* 0x005848006d767984 */ /* 0x000f220000000000 */
[----:B0-----:R-:W-:-:S03]  /*3250*/  PRMT R13, R20, 0x7604, R13 ;  /* 0x00007604140d7816 */ /* 0x001fc6000000000d */
[----:B------:R-:W-:Y:S04]  /*3260*/  LDS.U8 R99, [R109+0x5c08] ;  /* 0x005c08006d637984 */ /* 0x000fe80000000000 */
[----:B------:R-:W0:Y:S01]  /*3270*/  LDS.U8 R128, [R109+0x5c48] ;  /* 0x005c48006d807984 */ /* 0x000e220000000000 */
[----:B-1----:R-:W-:-:S03]  /*3280*/  PRMT R97, R124, 0x7604, R97 ;  /* 0x000076047c617816 */ /* 0x002fc60000000061 */
        /* <DEDUP_REMOVED lines=9> */
[----:B------:R-:W4:Y:S04]  /*3320*/  LDS.U8 R120, [R10+0x5808] ;  /* 0x005808000a787984 */ /* 0x000f280000000000 */
[----:B------:R-:W4:Y:S01]  /*3330*/  LDS.U8 R130, [R10+0x5c08] ;  /* 0x005c08000a827984 */ /* 0x000f220000000000 */
[----:B------:R-:W-:-:S03]  /*3340*/  PRMT R95, R118, 0x7604, R95 ;  /* 0x00007604765f7816 */ /* 0x000fc6000000005f */
[----:B------:R-:W4:Y:S04]  /*3350*/  LDS.U8 R98, [R10+0x1848] ;  /* 0x001848000a627984 */ /* 0x000f280000000000 */
[----:B------:R-:W4:Y:S01]  /*3360*/  LDS.U8 R103, [R10+0x5c40] ;  /* 0x005c40000a677984 */ /* 0x000f220000000000 */
[----:B0-----:R-:W-:-:S03]  /*3370*/  PRMT R99, R128, 0x7604, R99 ;  /* 0x0000760480637816 */ /* 0x001fc60000000063 */
        /* <DEDUP_REMOVED lines=9> */
[----:B---3--:R-:W-:-:S03]  /*3410*/  PRMT R21, R108, 0x7054, R21 ;  /* 0x000070546c157816 */ /* 0x008fc60000000015 */
[----:B------:R-:W3:Y:S01]  /*3420*/  LDS.U8 R105, [R10+0x5c48] ;  /* 0x005c48000a697984 */ /* 0x000ee20000000000 */
[----:B------:R-:W-:Y:S02]  /*3430*/  PRMT R23, R114, 0x7054, R23 ;  /* 0x0000705472177816 */ /* 0x000fe40000000017 */
[----:B----4-:R-:W-:Y:S02]  /*3440*/  PRMT R95, R120, 0x7054, R95 ;  /* 0x00007054785f7816 */ /* 0x010fe4000000005f */
[----:B------:R-:W-:Y:S02]  /*3450*/  PRMT R130, R130, 0x7054, R99 ;  /* 0x0000705482827816 */ /* 0x000fe40000000063 */
[----:B------:R-:W-:Y:S02]  /*3460*/  PRMT R97, R98, 0x654, R13 ;  /* 0x0000065462617816 */ /* 0x000fe4000000000d */
[----:B------:R-:W-:Y:S02]  /*3470*/  PRMT R102, R103, 0x654, R126 ;  /* 0x0000065467667816 */ /* 0x000fe4000000007e */
[----:B0-----:R-:W-:-:S02]  /*3480*/  PRMT R96, R96, 0x654, R11 ;  /* 0x0000065460607816 */ /* 0x001fc4000000000b */
[----:B-1----:R-:W-:Y:S02]  /*3490*/  PRMT R98, R104, 0x654, R15 ;  /* 0x0000065468627816 */ /* 0x002fe4000000000f */
[----:B------:R-:W-:Y:S02]  /*34a0*/  PRMT R99, R110, 0x654, R21 ;  /* 0x000006546e637816 */ /* 0x000fe40000000015 */
[----:B--2---:R-:W-:Y:S02]  /*34b0*/  PRMT R100, R116, 0x654, R23 ;  /* 0x0000065474647816 */ /* 0x004fe40000000017 */
[----:B------:R-:W-:Y:S02]  /*34c0*/  PRMT R101, R122, 0x654, R95 ;  /* 0x000006547a657816 */ /* 0x000fe4000000005f */
[----:B---3--:R-:W-:Y:S01]  /*34d0*/  PRMT R103, R105, 0x654, R130 ;  /* 0x0000065469677816 */ /* 0x008fe20000000082 */
[----:B------:R-:W-:Y:S06]  /*34e0*/  @!P0 BRA `(.L_x_28) ;  /* 0x0000000000048947 */ /* 0x000fec0003800000 */
[----:B------:R-:W-:Y:S01]  /*34f0*/  BPT.TRAP 0x1 ;  /* 0x000000040000795c */ /* 0x000fe20000300000 */
.L_x_28:
[----:B------:R-:W-:Y:S01]  /*3500*/  IMAD R11, R7, 0x8, R0 ;  /* 0x00000008070b7824 */ /* 0x000fe200078e0200 */
[----:B------:R-:W-:-:S03]  /*3510*/  ISETP.GT.U32.AND P2, PT, R19, 0x1, PT ;  /* 0x000000011300780c */ /* 0x000fc60003f44070 */
[----:B------:R-:W-:-:S05]  /*3520*/  VIADD R11, R11, 0x28 ;  /* 0x000000280b0b7836 */ /* 0x000fca0000000000 */
[----:B------:R-:W-:-:S04]  /*3530*/  PRMT R11, RZ, 0x654, R11 ;  /* 0x00000654ff0b7816 */ /* 0x000fc8000000000b */
[----:B------:R0:W-:Y:S01]  /*3540*/  SYNCS.ARRIVE.TRANS64.RED.A1T0 RZ, [R11+URZ], RZ ;  /* 0x000000ff0bff79a7 */ /* 0x0001e2000810043f */
[----:B------:R-:W-:Y:S05]  /*3550*/  @P2 BRA `(.L_x_29) ;  /* 0x0000000000042947 */ /* 0x000fea0003800000 */
[----:B------:R-:W-:Y:S01]  /*3560*/  BPT.TRAP 0x1 ;  /* 0x000000040000795c */ /* 0x000fe20000300000 */
.L_x_29:
[----:B------:R-:W-:Y:S01]  /*3570*/  UIADD3 UR4, UR6, 0x4, URZ ;  /* 0x0000000406047890 */ /* 0x000fe2000fffe03f */
[----:B------:R-:W-:Y:S01]  /*3580*/  WARPGROUP.ARRIVE ;  /* 0x00000000000079c5 */ /* 0x000fe20000000000 */
[----:B------:R-:W-:Y:S01]  /*3590*/  UMOV UR11, 0x40000040 ;  /* 0x40000040000b7882 */ /* 0x000fe20000000000 */
[----:B------:R-:W-:-:S04]  /*35a0*/  VIADD R7, R7, 0x1 ;  /* 0x0000000107077836 */ /* 0x000fc80000000000 */
[----:B------:R-:W-:Y:S01]  /*35b0*/  UMOV UR10, UR4 ;  /* 0x00000004000a7c82 */ /* 0x000fe20008000000 */
[C---:B------:R-:W-:Y:S01]  /*35c0*/  ISETP.NE.AND P2, PT, R7.reuse, 0x5, PT ;  /* 0x000000050700780c */ /* 0x040fe20003f45270 */
[----:B------:R-:W-:Y:S03]  /*35d0*/  IGMMA.64x64x32.S8.S8 R56, R96, gdesc[UR8], R56, gsb0 ;  /* 0x01e0000860387df1 */ /* 0x000fe60008041038 */
[----:B------:R-:W-:Y:S01]  /*35e0*/  SEL R7, R7, RZ, P2 ;  /* 0x000000ff07077207 */ /* 0x000fe20001000000 */
[----:B------:R-:W-:Y:S02]  /*35f0*/  WARPGROUP.DEPBAR.LE gsb0, 0x0 ;  /* 0x00008000000079c5 */ /* 0x000fe40000010000 */
[----:B0-----:R-:W-:Y:S04]  /*3600*/  LDS.U8 R11, [R109+0x2000] ;  /* 0x002000006d0b7984 */ /* 0x001fe80000000000 */
        /* <DEDUP_REMOVED lines=60> */
.L_x_30:
[----:B------:R-:W-:Y:S01]  /*39d0*/  IMAD.SHL.U32 R112, R3, 0x8000, RZ ;  /* 0x0000800003707824 */ /* 0x000fe200078e00ff */
[----:B------:R-:W-:Y:S04]  /*39e0*/  BSSY B0, `(.L_x_31) ;  /* 0x0000006000007945 */ /* 0x000fe80003800000 */
[----:B------:R-:W-:-:S05]  /*39f0*/  IADD3 R135, R0, R112, R5 ;  /* 0x0000007000877210 */ /* 0x000fca0007ffe005 */
[----:B------:R-:W-:Y:S01]  /*3a00*/  IMAD.IADD R104, R4, 0x1, R135 ;  /* 0x0000000104687824 */ /* 0x000fe200078e0287 */
[----:B------:R-:W-:Y:S06]  /*3a10*/  @P1 BRA `(.L_x_32) ;  /* 0x0000000000081947 */ /* 0x000fec0003800000 */
[----:B------:R-:W0:Y:S02]  /*3a20*/  SYNCS.PHASECHK.TRANS64.TRYWAIT P1, [R9+URZ], R8 ;  /* 0x00000008090075a7 */ /* 0x000e24000802017f */
[----:B0-----:R-:W-:Y:S05]  /*3a30*/  @!P1 BRA `(.L_x_33) ;  /* 0x0000006c001c9947 */ /* 0x001fea0003800000 */
.L_x_32:
[----:B------:R-:W-:Y:S05]  /*3a40*/  BSYNC B0 ;  /* 0x0000000000007941 */ /* 0x000fea0003800000 */
.L_x_31:
[----:B------:R-:W-:Y:S01]  /*3a50*/  LDS.U8 R12, [R135+0xc00] ;  /* 0x000c0000870c7984 */ /* 0x000fe20000000000 */
[----:B------:R-:W-:Y:S05]  /*3a60*/  WARPSYNC.ALL ;  /* 0x0000000000007948 */ /* 0x000fea0003800000 */
[----:B------:R-:W1:Y:S04]  /*3a70*/  LDS.U8 R23, [R135+0xc40] ;  /* 0x000c400087177984 */ /* 0x000e680000000000 */
[----:B0-----:R-:W-:Y:S04]  /*3a80*/  LDS.U8 R8, [R135+0x800] ;  /* 0x0008000087087984 */ /* 0x001fe80000000000 */
[----:B------:R-:W0:Y:S04]  /*3a90*/  LDS.U8 R9, [R135+0x840] ;  /* 0x0008400087097984 */ /* 0x000e280000000000 */
        /* <DEDUP_REMOVED lines=8> */
[----:B-1----:R-:W-:-:S03]  /*3b20*/  PRMT R12, R23, 0x7604, R12 ;  /* 0x00007604170c7816 */ /* 0x002fc6000000000c */
[----:B------:R-:W-:Y:S04]  /*3b30*/  LDS.U8 R100, [R135+0x4c00] ;  /* 0x004c000087647984 */ /* 0x000fe80000000000 */
[----:B------:R-:W1:Y:S01]  /*3b40*/  LDS.U8 R127, [R135+0x4c40] ;  /* 0x004c4000877f7984 */ /* 0x000e620000000000 */
[----:B0-----:R-:W-:-:S03]  /*3b50*/  PRMT R8, R9, 0x7604, R8 ;  /* 0x0000760409087816 */ /* 0x001fc60000000008 */
[----:B------:R-:W-:Y:S04]  /*3b60*/  LDS.U8 R102, [R135+0x4c08] ;  /* 0x004c080087667984 */ /* 0x000fe80000000000 */
[----:B------:R-:W0:Y:S01]  /*3b70*/  LDS.U8 R131, [R135+0x4c48] ;  /* 0x004c480087837984 */ /* 0x000e220000000000 */
        /* <DEDUP_REMOVED lines=15> */
[----:B0-----:R-:W-:-:S03]  /*3c70*/  PRMT R102, R131, 0x7604, R102 ;  /* 0x0000760483667816 */ /* 0x001fc60000000066 */
[----:B------:R-:W0:Y:S01]  /*3c80*/  LDS.U8 R101, [R104+0x848] ;  /* 0x0008480068657984 */ /* 0x000e220000000000 */
[----:B--2---:R-:W-:-:S03]  /*3c90*/  PRMT R12, R95, 0x7054, R12 ;  /* 0x000070545f0c7816 */ /* 0x004fc6000000000c */
[----:B------:R-:W2:Y:S01]  /*3ca0*/  LDS.U8 R113, [R104+0xc48] ;  /* 0x000c480068717984 */ /* 0x000ea20000000000 */
[----:B------:R-:W-:-:S03]  /*3cb0*/  PRMT R8, R11, 0x7054, R8 ;  /* 0x000070540b087816 */ /* 0x000fc60000000008 */
[----:B------:R-:W2:Y:S01]  /*3cc0*/  LDS.U8 R119, [R104+0x4840] ;  /* 0x0048400068777984 */ /* 0x000ea20000000000 */
[----:B---3--:R-:W-:-:S03]  /*3cd0*/  PRMT R10, R21, 0x7054, R10 ;  /* 0x00007054150a7816 */ /* 0x008fc6000000000a */
[----:B------:R-:W3:Y:S01]  /*3ce0*/  LDS.U8 R125, [R104+0x4848] ;  /* 0x00484800687d7984 */ /* 0x000ee20000000000 */
[----:B------:R-:W-:-:S03]  /*3cf0*/  PRMT R14, R107, 0x7054, R14 ;  /* 0x000070546b0e7816 */ /* 0x000fc6000000000e */
[----:B------:R-:W3:Y:S01]  /*3d00*/  LDS.U8 R106, [R104+0x4c40] ;  /* 0x004c4000686a7984 */ /* 0x000ee20000000000 */
[----:B----4-:R-:W-:-:S03]  /*3d10*/  PRMT R20, R117, 0x7054, R20 ;  /* 0x0000705475147816 */ /* 0x010fc60000000014 */
[----:B------:R4:W3:Y:S01]  /*3d20*/  LDS.U8 R114, [R104+0x4c48] ;  /* 0x004c480068727984 */ /* 0x0008e20000000000 */
[----:B------:R-:W-:Y:S02]  /*3d30*/  PRMT R22, R123, 0x7054, R22 ;  /* 0x000070547b167816 */ /* 0x000fe40000000016 */
[----:B------:R-:W-:Y:S02]  /*3d40*/  PRMT R129, R129, 0x7054, R100 ;  /* 0x0000705481817816 */ /* 0x000fe40000000064 */
[----:B------:R-:W-:Y:S02]  /*3d50*/  PRMT R133, R133, 0x7054, R102 ;  /* 0x0000705485857816 */ /* 0x000fe40000000066 */
[----:B-1----:R-:W-:Y:S02]  /*3d60*/  PRMT R102, R103, 0x654, R12 ;  /* 0x0000065467667816 */ /* 0x002fe4000000000c */
[----:B------:R-:W-:Y:S02]  /*3d70*/  PRMT R100, R13, 0x654, R8 ;  /* 0x000006540d647816 */ /* 0x000fe40000000008 */
[----:B0-----:R-:W-:-:S02]  /*3d80*/  PRMT R101, R101, 0x654, R10 ;  /* 0x0000065465657816 */ /* 0x001fc4000000000a */
[----:B--2---:R-:W-:Y:S02]  /*3d90*/  PRMT R103, R113, 0x654, R14 ;  /* 0x0000065471677816 */ /* 0x004fe4000000000e */
[----:B----4-:R-:W-:Y:S02]  /*3da0*/  PRMT R104, R119, 0x654, R20 ;  /* 0x0000065477687816 */ /* 0x010fe40000000014 */
[----:B---3--:R-:W-:Y:S02]  /*3db0*/  PRMT R105, R125, 0x654, R22 ;  /* 0x000006547d697816 */ /* 0x008fe40000000016 */
[----:B------:R-:W-:Y:S02]  /*3dc0*/  PRMT R106, R106, 0x654, R129 ;  /* 0x000006546a6a7816 */ /* 0x000fe40000000081 */
[----:B------:R-:W-:Y:S01]  /*3dd0*/  PRMT R107, R114, 0x654, R133 ;  /* 0x00000654726b7816 */ /* 0x000fe20000000085 */
[----:B------:R-:W-:Y:S01]  /*3de0*/  UIADD3 UR4, UR6, 0x6, URZ ;  /* 0x0000000606047890 */ /* 0x000fe2000fffe03f */
[----:B------:R-:W-:Y:S01]  /*3df0*/  WARPGROUP.ARRIVE ;  /* 0x00000000000079c5 */ /* 0x000fe20000000000 */
[----:B------:R-:W-:Y:S01]  /*3e00*/  UMOV UR7, 0x40000040 ;  /* 0x4000004000077882 */ /* 0x000fe20000000000 */
[C---:B------:R-:W-:Y:S01]  /*3e10*/  ISETP.GT.AND P1, PT, R6.reuse, 0x2, PT ;  /* 0x000000020600780c */ /* 0x040fe20003f24270 */
[----:B------:R-:W-:-:S03]  /*3e20*/  VIADD R6, R6, 0xffffffff ;  /* 0xffffffff06067836 */ /* 0x000fc60000000000 */
[----:B------:R-:W-:Y:S02]  /*3e30*/  UMOV UR6, UR4 ;  /* 0x0000000400067c82 */ /* 0x000fe40008000000 */
[----:B------:R-:W-:Y:S03]  /*3e40*/  IGMMA.64x64x32.S8.S8 R56, R96, gdesc[UR4], R56, gsb0 ;  /* 0x01e0000460387df1 */ /* 0x000fe60008041038 */
[----:B------:R-:W-:Y:S02]  /*3e50*/  WARPGROUP.DEPBAR.LE gsb0, 0x0 ;  /* 0x00008000000079c5 */ /* 0x000fe40000010000 */
[----:B------:R-:W-:-:S06]  /*3e60*/  WARPGROUP.ARRIVE ;  /* 0x00000000000079c5 */ /* 0x000fcc0000000000 */
[----:B------:R-:W-:Y:S01]  /*3e70*/  IGMMA.64x64x32.S8.S8 R24, R108, gdesc[UR4], R24, gsb0 ;  /* 0x01e000046c187df1 */ /* 0x000fe20008041018 */
[----:B------:R-:W-:Y:S02]  /*3e80*/  R2UR UR7, R3 ;  /* 0x00000000030772ca */ /* 0x000fe400000e0000 */
[----:B------:R-:W-:Y:S02]  /*3e90*/  WARPGROUP.DEPBAR.LE gsb0, 0x0 ;  /* 0x00008000000079c5 */ /* 0x000fe40000010000 */
[----:B------:R-:W-:Y:S11]  /*3ea0*/  @P1 BRA `(.L_x_34) ;  /* 0xffffffec00341947 */ /* 0x000ff6000383ffff */
.L_x_26:
[----:B------:R-:W-:Y:S01]  /*3eb0*/  IMAD.MOV.U32 R9, RZ, RZ, 0x40000040 ;  /* 0x40000040ff097424 */ /* 0x000fe200078e00ff */
[----:B------:R-:W-:Y:S01]  /*3ec0*/  LEA R8, R3, UR5, 0x9 ;  /* 0x0000000503087c11 */ /* 0x000fe2000f8e48ff */
[----:B------:R-:W-:Y:S01]  /*3ed0*/  WARPGROUP.ARRIVE ;  /* 0x00000000000079c5 */ /* 0x000fe20000000000 */
[----:B------:R-:W-:Y:S02]  /*3ee0*/  IADD3 R5, R0, R112, R5 ;  /* 0x0000007000057210 */ /* 0x000fe40007ffe005 */
[C---:B------:R-:W-:Y:S01]  /*3ef0*/  R2UR UR6, R8.reuse ;  /* 0x00000000080672ca */ /* 0x040fe200000e0000 */
[----:B------:R-:W-:Y:S01]  /*3f00*/  VIADD R10, R8, 0x2 ;  /* 0x00000002080a7836 */ /* 0x000fe20000000000 */
[C---:B------:R-:W-:Y:S01]  /*3f10*/  R2UR UR7, R9.reuse ;  /* 0x00000000090772ca */ /* 0x040fe200000e0000 */
[----:B------:R-:W-:Y:S01]  /*3f20*/  IMAD.IADD R4, R4, 0x1, R5 ;  /* 0x0000000104047824 */ /* 0x000fe200078e0205 */
[----:B------:R-:W-:Y:S02]  /*3f30*/  R2UR UR10, R8 ;  /* 0x00000000080a72ca */ /* 0x000fe400000e0000 */
[----:B------:R-:W-:-:S09]  /*3f40*/  R2UR UR11, R9 ;  /* 0x00000000090b72ca */ /* 0x000fd200000e0000 */
[----:B------:R-:W-:Y:S01]  /*3f50*/  IGMMA.64x64x32.S8.S8 R56, R100, gdesc[UR4], R56, gsb0 ;  /* 0x01e0000464387df1 */ /* 0x000fe20008041038 */
[----:B------:R-:W-:Y:S02]  /*3f60*/  R2UR UR6, R10 ;  /* 0x000000000a0672ca */ /* 0x000fe400000e0000 */
[----:B------:R-:W-:Y:S02]  /*3f70*/  WARPGROUP.DEPBAR.LE gsb0, 0x0 ;  /* 0x00008000000079c5 */ /* 0x000fe40000010000 */
[----:B------:R-:W-:Y:S01]  /*3f80*/  LDS.U8 R3, [R5+0x1000] ;  /* 0x0010000005037984 */ /* 0x000fe20000000000 */
[----:B------:R-:W-:-:S06]  /*3f90*/  WARPGROUP.ARRIVE ;  /* 0x00000000000079c5 */ /* 0x000fcc0000000000 */
[----:B------:R-:W-:Y:S01]  /*3fa0*/  IGMMA.64x64x32.S8.S8 R24, R104, gdesc[UR8], R24, gsb0 ;  /* 0x01e0000868187df1 */ /* 0x000fe20008041018 */
[----:B------:R-:W-:Y:S02]  /*3fb0*/  R2UR UR10, R10 ;  /* 0x000000000a0a72ca */ /* 0x000fe400000e0000 */
[----:B------:R-:W-:Y:S02]  /*3fc0*/  WARPGROUP.DEPBAR.LE gsb0, 0x0 ;  /* 0x00008000000079c5 */ /* 0x000fe40000010000 */
[----:B------:R-:W-:Y:S04]  /*3fd0*/  LDS.U8 R11, [R5+0x1008] ;  /* 0x00100800050b7984 */ /* 0x000fe80000000000 */
[----:B------:R-:W0:Y:S04]  /*3fe0*/  LDS.U8 R14, [R5+0x1048] ;  /* 0x00104800050e7984 */ /* 0x000e280000000000 */
[----:B------:R-:W1:Y:S04]  /*3ff0*/  LDS.U8 R6, [R5+0x1040] ;  /* 0x0010400005067984 */ /* 0x000e680000000000 */
[----:B------:R-:W-:Y:S04]  /*4000*/  LDS.U8 R15, [R5+0x1400] ;  /* 0x00140000050f7984 */ /* 0x000fe80000000000 */
[----:B------:R-:W2:Y:S04]  /*4010*/  LDS.U8 R22, [R5+0x1440] ;  /* 0x0014400005167984 */ /* 0x000ea80000000000 */
[----:B------:R-:W-:Y:S04]  /*4020*/  LDS.U8 R21, [R5+0x1408] ;  /* 0x0014080005157984 */ /* 0x000fe80000000000 */
[----:B------:R-:W3:Y:S04]  /*4030*/  LDS.U8 R100, [R5+0x1448] ;  /* 0x0014480005647984 */ /* 0x000ee80000000000 */
[----:B------:R-:W4:Y:S04]  /*4040*/  LDS.U8 R12, [R4+0x1000] ;  /* 0x00100000040c7984 */ /* 0x000f280000000000 */
[----:B------:R-:W4:Y:S04]  /*4050*/  LDS.U8 R13, [R4+0x1008] ;  /* 0x00100800040d7984 */ /* 0x000f280000000000 */
[----:B------:R-:W4:Y:S04]  /*4060*/  LDS.U8 R94, [R4+0x1400] ;  /* 0x00140000045e7984 */ /* 0x000f280000000000 */
[----:B------:R-:W4:Y:S04]  /*4070*/  LDS.U8 R102, [R4+0x1408] ;  /* 0x0014080004667984 */ /* 0x000f280000000000 */
[----:B------:R-:W4:Y:S01]  /*4080*/  LDS.U8 R96, [R4+0x1040] ;  /* 0x0010400004607984 */ /* 0x000f220000000000 */
[----:B0-----:R-:W-:Y:S01]  /*4090*/  PRMT R14, R14, 0x7604, R11 ;  /* 0x000076040e0e7816 */ /* 0x001fe2000000000b */
[----:B------:R-:W-:-:S02]  /*40a0*/  IMAD.MOV.U32 R11, RZ, RZ, 0x40000040 ;  /* 0x40000040ff0b7424 */ /* 0x000fc400078e00ff */
[----:B------:R-:W0:Y:S01]  /*40b0*/  LDS.U8 R20, [R4+0x1048] ;  /* 0x0010480004147984 */ /* 0x000e220000000000 */
[----:B-1----:R-:W-:Y:S02]  /*40c0*/  PRMT R3, R6, 0x7604, R3 ;  /* 0x0000760406037816 */ /* 0x002fe40000000003 */
[C---:B------:R-:W-:Y:S01]  /*40d0*/  R2UR UR7, R11.reuse ;  /* 0x000000000b0772ca */ /* 0x040fe200000e0000 */
[----:B------:R-:W1:Y:S01]  /*40e0*/  LDS.U8 R98, [R4+0x1440] ;  /* 0x0014400004627984 */ /* 0x000e620000000000 */
[----:B------:R-:W-:-:S03]  /*40f0*/  R2UR UR11, R11 ;  /* 0x000000000b0b72ca */ /* 0x000fc600000e0000 */
[----:B------:R-:W1:Y:S01]  /*4100*/  LDS.U8 R104, [R4+0x1448] ;  /* 0x0014480004687984 */ /* 0x000e620000000000 */
[----:B--2---:R-:W-:-:S03]  /*4110*/  PRMT R15, R22, 0x7604, R15 ;  /* 0x00007604160f7816 */ /* 0x004fc6000000000f */
[----:B------:R-:W-:Y:S01]  /*4120*/  LDS.U8 R23, [R5+0x5000] ;  /* 0x0050000005177984 */ /* 0x000fe20000000000 */
[----:B---3--:R-:W-:-:S03]  /*4130*/  PRMT R21, R100, 0x7604, R21 ;  /* 0x0000760464157816 */ /* 0x008fc60000000015 */
[----:B------:R-:W2:Y:S01]  /*4140*/  LDS.U8 R106, [R5+0x5040] ;  /* 0x00504000056a7984 */ /* 0x000ea20000000000 */
[----:B----4-:R-:W-:-:S03]  /*4150*/  PRMT R3, R12, 0x7054, R3 ;  /* 0x000070540c037816 */ /* 0x010fc60000000003 */
[----:B------:R-:W-:Y:S01]  /*4160*/  LDS.U8 R95, [R5+0x5008] ;  /* 0x00500800055f7984 */ /* 0x000fe20000000000 */
[----:B------:R-:W-:-:S03]  /*4170*/  PRMT R13, R13, 0x7054, R14 ;  /* 0x000070540d0d7816 */ /* 0x000fc6000000000e */
[----:B------:R-:W3:Y:S01]  /*4180*/  LDS.U8 R112, [R5+0x5048] ;  /* 0x0050480005707984 */ /* 0x000ee20000000000 */
[----:B------:R-:W-:-:S03]  /*4190*/  PRMT R15, R94, 0x7054, R15 ;  /* 0x000070545e0f7816 */ /* 0x000fc6000000000f */
[----:B------:R-:W-:Y:S01]  /*41a0*/  LDS.U8 R101, [R5+0x5400] ;  /* 0x0054000005657984 */ /* 0x000fe20000000000 */
[----:B------:R-:W-:-:S03]  /*41b0*/  PRMT R21, R102, 0x7054, R21 ;  /* 0x0000705466157816 */ /* 0x000fc60000000015 */
[----:B------:R-:W4:Y:S01]  /*41c0*/  LDS.U8 R118, [R5+0x5440] ;  /* 0x0054400005767984 */ /* 0x000f220000000000 */
[----:B------:R-:W-:-:S03]  /*41d0*/  PRMT R96, R96, 0x654, R3 ;  /* 0x0000065460607816 */ /* 0x000fc60000000003 */
[----:B------:R-:W-:Y:S01]  /*41e0*/  LDS.U8 R105, [R5+0x5408] ;  /* 0x0054080005697984 */ /* 0x000fe20000000000 */
[----:B0-----:R-:W-:-:S03]  /*41f0*/  PRMT R97, R20, 0x654, R13 ;  /* 0x0000065414617816 */ /* 0x001fc6000000000d */
[----:B------:R-:W0:Y:S01]  /*4200*/  LDS.U8 R122, [R5+0x5448] ;  /* 0x00544800057a7984 */ /* 0x000e220000000000 */
[----:B-1----:R-:W-:-:S03]  /*4210*/  PRMT R98, R98, 0x654, R15 ;  /* 0x0000065462627816 */ /* 0x002fc6000000000f */
[----:B------:R-:W1:Y:S01]  /*4220*/  LDS.U8 R108, [R4+0x5000] ;  /* 0x00500000046c7984 */ /* 0x000e620000000000 */
[----:B------:R-:W-:-:S03]  /*4230*/  PRMT R99, R104, 0x654, R21 ;  /* 0x0000065468637816 */ /* 0x000fc60000000015 */
        /* <DEDUP_REMOVED lines=9> */
[----:B------:R-:W-:Y:S01]  /*42d0*/  WARPGROUP.ARRIVE ;  /* 0x00000000000079c5 */ /* 0x000fe20000000000 */
[----:B----4-:R-:W-:-:S05]  /*42e0*/  PRMT R101, R118, 0x7604, R101 ;  /* 0x0000760476657816 */ /* 0x010fca0000000065 */
[----:B------:R-:W-:Y:S01]  /*42f0*/  IGMMA.64x64x32.S8.S8 R56, R96, gdesc[UR4], R56, gsb0 ;  /* 0x01e0000460387df1 */ /* 0x000fe20008041038 */
[----:B0-----:R-:W-:Y:S02]  /*4300*/  PRMT R105, R122, 0x7604, R105 ;  /* 0x000076047a697816 */ /* 0x001fe40000000069 */
[----:B-1----:R-:W-:Y:S02]  /*4310*/  PRMT R23, R108, 0x7054, R23 ;  /* 0x000070546c177816 */ /* 0x002fe40000000017 */
[----:B------:R-:W-:Y:S01]  /*4320*/  PRMT R95, R114, 0x7054, R95 ;  /* 0x00007054725f7816 */ /* 0x000fe2000000005f */
[----:B------:R-:W-:Y:S02]  /*4330*/  WARPGROUP.DEPBAR.LE gsb0, 0x0 ;  /* 0x00008000000079c5 */ /* 0x000fe40000010000 */
[----:B------:R-:W-:Y:S01]  /*4340*/  PRMT R98, R120, 0x7054, R101 ;  /* 0x0000705478627816 */ /* 0x000fe20000000065 */
[----:B------:R-:W-:Y:S01]  /*4350*/  LDS.U8 R3, [R5+0x1800] ;  /* 0x0018000005037984 */ /* 0x000fe20000000000 */
[----:B------:R-:W-:-:S02]  /*4360*/  PRMT R99, R124, 0x7054, R105 ;  /* 0x000070547c637816 */ /* 0x000fc40000000069 */
[----:B--2---:R-:W-:Y:S01]  /*4370*/  PRMT R96, R110, 0x654, R23 ;  /* 0x000006546e607816 */ /* 0x004fe20000000017 */
[----:B------:R-:W0:Y:S01]  /*4380*/  LDS.U8 R6, [R5+0x1840] ;  /* 0x0018400005067984 */ /* 0x000e220000000000 */
[----:B------:R-:W-:Y:S02]  /*4390*/  PRMT R97, R116, 0x654, R95 ;  /* 0x0000065474617816 */ /* 0x000fe4000000005f */
[----:B---3--:R-:W-:Y:S02]  /*43a0*/  PRMT R98, R103, 0x654, R98 ;  /* 0x0000065467627816 */ /* 0x008fe40000000062 */
[----:B------:R-:W-:-:S04]  /*43b0*/  PRMT R99, R126, 0x654, R99 ;  /* 0x000006547e637816 */ /* 0x000fc80000000063 */
        /* <DEDUP_REMOVED lines=59> */
.L_x_35:
[----:B------:R-:W-:Y:S01]  /*4770*/  IMAD R7, R7, 0x8, R0 ;  /* 0x0000000807077824 */ /* 0x000fe200078e0200 */
[----:B------:R-:W-:-:S03]  /*4780*/  ISETP.GT.U32.AND P1, PT, R19, 0x1, PT ;  /* 0x000000011300780c */ /* 0x000fc60003f24070 */
[----:B------:R-:W-:-:S05]  /*4790*/  VIADD R7, R7, 0x28 ;  /* 0x0000002807077836 */ /* 0x000fca0000000000 */
[----:B------:R-:W-:-:S04]  /*47a0*/  PRMT R7, RZ, 0x654, R7 ;  /* 0x00000654ff077816 */ /* 0x000fc80000000007 */
[----:B------:R0:W-:Y:S01]  /*47b0*/  SYNCS.ARRIVE.TRANS64.RED.A1T0 RZ, [R7+URZ], RZ ;  /* 0x000000ff07ff79a7 */ /* 0x0001e2000810043f */
[----:B------:R-:W-:Y:S05]  /*47c0*/  @P1 BRA `(.L_x_36) ;  /* 0x0000000000041947 */ /* 0x000fea0003800000 */
[----:B------:R-:W-:Y:S01]  /*47d0*/  BPT.TRAP 0x1 ;  /* 0x000000040000795c */ /* 0x000fe20000300000 */
.L_x_36:
[C---:B------:R-:W-:Y:S01]  /*47e0*/  VIADD R6, R8.reuse, 0x4 ;  /* 0x0000000408067836 */ /* 0x040fe20000000000 */
[----:B------:R-:W-:Y:S01]  /*47f0*/  WARPGROUP.ARRIVE ;  /* 0x00000000000079c5 */ /* 0x000fe20000000000 */
[----:B0-----:R-:W-:Y:S02]  /*4800*/  IMAD.MOV.U32 R7, RZ, RZ, 0x40000040 ;  /* 0x40000040ff077424 */ /* 0x001fe400078e00ff */
[----:B------:R-:W-:Y:S01]  /*4810*/  VIADD R8, R8, 0x6 ;  /* 0x0000000608087836 */ /* 0x000fe20000000000 */
[C---:B------:R-:W-:Y:S01]  /*4820*/  R2UR UR6, R6.reuse ;  /* 0x00000000060672ca */ /* 0x040fe200000e0000 */
[----:B------:R-:W-:Y:S01]  /*4830*/  IMAD.MOV.U32 R9, RZ, RZ, 0x40000040 ;  /* 0x40000040ff097424 */ /* 0x000fe200078e00ff */
[C---:B------:R-:W-:Y:S02]  /*4840*/  R2UR UR7, R7.reuse ;  /* 0x00000000070772ca */ /* 0x040fe400000e0000 */
[----:B------:R-:W-:Y:S02]  /*4850*/  R2UR UR10, R6 ;  /* 0x00000000060a72ca */ /* 0x000fe400000e0000 */
[----:B------:R-:W-:-:S09]  /*4860*/  R2UR UR11, R7 ;  /* 0x00000000070b72ca */ /* 0x000fd200000e0000 */
[----:B------:R-:W-:Y:S01]  /*4870*/  IGMMA.64x64x32.S8.S8 R56, R96, gdesc[UR4], R56, gsb0 ;  /* 0x01e0000460387df1 */ /* 0x000fe20008041038 */
[----:B------:R-:W-:Y:S02]  /*4880*/  R2UR UR6, R8 ;  /* 0x00000000080672ca */ /* 0x000fe400000e0000 */
[----:B------:R-:W-:Y:S01]  /*4890*/  R2UR UR7, R9 ;  /* 0x00000000090772ca */ /* 0x000fe200000e0000 */
[----:B------:R-:W-:Y:S02]  /*48a0*/  WARPGROUP.DEPBAR.LE gsb0, 0x0 ;  /* 0x00008000000079c5 */ /* 0x000fe40000010000 */
[----:B------:R-:W-:Y:S04]  /*48b0*/  LDS.U8 R3, [R5+0x2000] ;  /* 0x0020000005037984 */ /* 0x000fe80000000000 */
[----:B------:R-:W0:Y:S01]  /*48c0*/  LDS.U8 R6, [R5+0x2040] ;  /* 0x0020400005067984 */ /* 0x000e220000000000 */
[----:B------:R-:W-:-:S06]  /*48d0*/  WARPGROUP.ARRIVE ;  /* 0x00000000000079c5 */ /* 0x000fcc0000000000 */
[----:B------:R-:W-:Y:S01]  /*48e0*/  IGMMA.64x64x32.S8.S8 R24, R100, gdesc[UR8], R24, gsb0 ;  /* 0x01e0000864187df1 */ /* 0x000fe20008041018 */
[----:B------:R-:W-:Y:S02]  /*48f0*/  R2UR UR10, R8 ;  /* 0x00000000080a72ca */ /* 0x000fe400000e0000 */
[----:B------:R-:W-:Y:S02]  /*4900*/  R2UR UR11, R9 ;  /* 0x00000000090b72ca */ /* 0x000fe400000e0000 */
        /* <DEDUP_REMOVED lines=61> */
.L_x_22:
[----:B------:R-:W-:Y:S05]  /*4ce0*/  @!P0 BRA `(.L_x_37) ;  /* 0x0000000000048947 */ /* 0x000fea0003800000 */
[----:B------:R-:W-:Y:S01]  /*4cf0*/  BPT.TRAP 0x1 ;  /* 0x000000040000795c */ /* 0x000fe20000300000 */
.L_x_37:
[----:B------:R-:W-:Y:S01]  /*4d00*/  UIADD3 UR39, UR40, UR39, URZ ;  /* 0x0000002728277290 */ /* 0x000fe2000fffe03f */
[----:B------:R-:W-:-:S03]  /*4d10*/  ISETP.GT.U32.AND P0, PT, R19, 0x1, PT ;  /* 0x000000011300780c */ /* 0x000fc60003f04070 */
[----:B------:R-:W-:-:S04]  /*4d20*/  UIADD3 UR6, UR39, -0x1, URZ ;  /* 0xffffffff27067890 */ /* 0x000fc8000fffe03f */
[----:B------:R-:W-:-:S04]  /*4d30*/  UIMAD.WIDE.U32 UR4, UR6, -0x33333333, URZ ;  /* 0xcccccccd060478a5 */ /* 0x000fc8000f8e003f */
[----:B------:R-:W-:-:S04]  /*4d40*/  USHF.R.U32.HI UR4, URZ, 0x2, UR5 ;  /* 0x000000023f047899 */ /* 0x000fc80008011605 */
[----:B------:R-:W-:-:S06]  /*4d50*/  UIMAD UR6, UR4, -0x5, UR6 ;  /* 0xfffffffb040678a4 */ /* 0x000fcc000f8e0206 */
[----:B------:R-:W-:-:S04]  /*4d60*/  IMAD.U32 R3, RZ, RZ, UR6 ;  /* 0x00000006ff037e24 */ /* 0x000fc8000f8e00ff */
[----:B------:R-:W-:-:S04]  /*4d70*/  IMAD R0, R3, 0x8, R0 ;  /* 0x0000000803007824 */ /* 0x000fc800078e0200 */
[----:B------:R-:W-:-:S05]  /*4d80*/  VIADD R0, R0, 0x28 ;  /* 0x0000002800007836 */ /* 0x000fca0000000000 */
[----:B------:R-:W-:-:S04]  /*4d90*/  PRMT R0, RZ, 0x654, R0 ;  /* 0x00000654ff007816 */ /* 0x000fc80000000000 */
[----:B------:R0:W-:Y:S01]  /*4da0*/  SYNCS.ARRIVE.TRANS64.RED.A1T0 RZ, [R0+URZ], RZ ;  /* 0x000000ff00ff79a7 */ /* 0x0001e2000810043f */
[----:B------:R-:W-:Y:S05]  /*4db0*/  @P0 BRA `(.L_x_38) ;  /* 0x0000000000040947 */ /* 0x000fea0003800000 */
[----:B------:R-:W-:Y:S01]  /*4dc0*/  BPT.TRAP 0x1 ;  /* 0x000000040000795c */ /* 0x000fe20000300000 */
.L_x_38:
[----:B------:R-:W1:Y:S01]  /*4dd0*/  LDC R4, c[0x0][0x288] ;  /* 0x0000a200ff047b82 */ /* 0x000e620000000800 */
[--C-:B0-----:R-:W-:Y:S01]  /*4de0*/  SHF.R.U32.HI R0, RZ, 0x2, R18.reuse ;  /* 0x00000002ff007819 */ /* 0x101fe20000011612 */
[----:B------:R-:W-:Y:S01]  /*4df0*/  IMAD.SHL.U32 R89, R89, 0x40, RZ ;  /* 0x0000004059597824 */ /* 0x000fe200078e00ff */
[C---:B------:R-:W-:Y:S01]  /*4e00*/  LOP3.LUT R3, R18.reuse, 0x60, RZ, 0xc0, !PT ;  /* 0x0000006012037812 */ /* 0x040fe200078ec0ff */
[----:B------:R-:W-:Y:S01]  /*4e10*/  UISETP.GT.U32.AND UP0, UPT, UR39, 0x4, UPT ;  /* 0x000000042700788c */ /* 0x000fe2000bf04070 */
[----:B------:R-:W-:Y:S01]  /*4e20*/  SHF.R.U32.HI R5, RZ, 0x7, R18 ;  /* 0x00000007ff057819 */ /* 0x000fe20000011612 */
[----:B------:R-:W-:Y:S01]  /*4e30*/  IMAD.SHL.U32 R14, R18, 0x2, RZ ;  /* 0x00000002120e7824 */ /* 0x000fe200078e00ff */
[----:B------:R-:W-:Y:S01]  /*4e40*/  LOP3.LUT R7, R0, 0x7, RZ, 0xc0, !PT ;  /* 0x0000000700077812 */ /* 0x000fe200078ec0ff */
[----:B------:R-:W-:Y:S01]  /*4e50*/  ULDC UR7, c[0x0][0x284] ;  /* 0x0000a10000077ab9 */ /* 0x000fe20000000800 */
[----:B------:R-:W-:Y:S01]  /*4e60*/  SHF.R.U32.HI R8, RZ, 0x1, R3 ;  /* 0x00000001ff087819 */ /* 0x000fe20000011603 */
[----:B------:R-:W-:Y:S01]  /*4e70*/  UISETP.LT.U32.AND UP0, UPT, UR40, 0x5, UP0 ;  /* 0x000000052800788c */ /* 0x000fe20008701070 */
[----:B------:R-:W-:Y:S01]  /*4e80*/  LOP3.LUT R0, R5, 0x1, RZ, 0xc0, !PT ;  /* 0x0000000105007812 */ /* 0x000fe200078ec0ff */
[----:B------:R-:W-:Y:S01]  /*4e90*/  UISETP.GE.U32.AND UP1, UPT, UR40, 0x5, UPT ;  /* 0x000000052800788c */ /* 0x000fe2000bf26070 */
[----:B------:R-:W-:Y:S01]  /*4ea0*/  IADD3 R5, RZ, -R8, -R7 ;  /* 0x80000008ff057210 */ /* 0x000fe20007ffe807 */
[----:B------:R-:W-:Y:S01]  /*4eb0*/  UIMAD.WIDE.U32 UR4, UR39, -0x33333333, URZ ;  /* 0xcccccccd270478a5 */ /* 0x000fe2000f8e003f */
[----:B------:R-:W-:Y:S01]  /*4ec0*/  SHF.R.S32.HI R96, RZ, 0x1f, R88 ;  /* 0x0000001fff607819 */ /* 0x000fe20000011458 */
[C---:B------:R-:W-:Y:S01]  /*4ed0*/  IMAD.SHL.U32 R6, R0.reuse, 0x40, RZ ;  /* 0x0000004000067824 */ /* 0x040fe200078e00ff */
[C---:B------:R-:W-:Y:S01]  /*4ee0*/  LOP3.LUT R14, R89.reuse, 0x6, R14, 0xf8, !PT ;  /* 0x00000006590e7812 */ /* 0x040fe200078ef80e */
[----:B------:R-:W-:Y:S01]  /*4ef0*/  IMAD R9, R0, -0x40, R5 ;  /* 0xffffffc000097824 */ /* 0x000fe200078e0205 */
[----:B------:R-:W-:Y:S01]  /*4f00*/  LOP3.LUT R0, R18, 0x3, RZ, 0xc0, !PT ;  /* 0x0000000312007812 */ /* 0x000fe200078ec0ff */
[----:B------:R-:W-:Y:S01]  /*4f10*/  ULDC.64 UR8, c[0x0][0x5d0] ;  /* 0x0001740000087ab9 */ /* 0x000fe20000000a00 */
[----:B------:R-:W-:Y:S01]  /*4f20*/  USEL UR6, URZ, 0x1, !UP0 ;  /* 0x000000013f067887 */ /* 0x000fe2000c000000 */
[----:B------:R-:W-:Y:S01]  /*4f30*/  LOP3.LUT R3, R6, 0x40, R7, 0xe2, !PT ;  /* 0x0000004006037812 */ /* 0x000fe200078ee207 */
[----:B------:R-:W-:Y:S01]  /*4f40*/  IMAD R7, R96, UR8, RZ ;  /* 0x0000000860077c24 */ /* 0x000fe2000f8e02ff */
[----:B-1----:R-:W-:Y:S01]  /*4f50*/  ISETP.GE.AND P0, PT, R89, R4, PT ;  /* 0x000000045900720c */ /* 0x002fe20003f06270 */
[----:B------:R-:W-:Y:S01]  /*4f60*/  IMAD R10, R0, -0x2, R4 ;  /* 0xfffffffe000a7824 */ /* 0x000fe200078e0204 */
[----:B------:R-:W-:Y:S01]  /*4f70*/  SHF.R.S32.HI R15, RZ, 0x1f, R14 ;  /* 0x0000001fff0f7819 */ /* 0x000fe2000001140e */
[C---:B------:R-:W-:Y:S01]  /*4f80*/  IMAD.SHL.U32 R0, R90.reuse, 0x100, RZ ;  /* 0x000001005a007824 */ /* 0x040fe200078e00ff */
[----:B------:R-:W-:Y:S01]  /*4f90*/  USHF.R.U32.HI UR4, URZ, 0x2, UR5 ;  /* 0x000000023f047899 */ /* 0x000fe20008011605 */
[----:B------:R-:W-:Y:S01]  /*4fa0*/  IMAD.WIDE R4, R90, 0x100, RZ ;  /* 0x000001005a047825 */ /* 0x000fe200078e02ff */
[----:B------:R-:W-:-:S02]  /*4fb0*/  ULOP3.LUT UR38, UR38, UR6, URZ, 0x3c, !UPT ;  /* 0x0000000626267292 */ /* 0x000fc4000f8e3c3f */
[----:B------:R-:W-:Y:S01]  /*4fc0*/  ISETP.GE.OR P0, PT, R0, UR7, P0 ;  /* 0x0000000700007c0c */ /* 0x000fe20008706670 */
[----:B------:R-:W-:Y:S01]  /*4fd0*/  IMAD R11, R88, UR9, R7 ;  /* 0x00000009580b7c24 */ /* 0x000fe2000f8e0207 */
[----:B------:R-:W-:Y:S01]  /*4fe0*/  LOP3.LUT R105, R4, R3, R8, 0xfe, !PT ;  /* 0x0000000304697212 */ /* 0x000fe200078efe08 */
[----:B------:R-:W-:Y:S01]  /*4ff0*/  IMAD.WIDE.U32 R6, R88, UR8, R14 ;  /* 0x0000000858067c25 */ /* 0x000fe2000f8e000e */
[----:B------:R-:W-:Y:S01]  /*5000*/  UIMAD UR39, UR4, -0x5, UR39 ;  /* 0xfffffffb042778a4 */ /* 0x000fe2000f8e0227 */
[----:B------:R-:W-:Y:S01]  /*5010*/  IADD3 R3, -R0, UR7, R9 ;  /* 0x0000000700037c10 */ /* 0x000fe2000fffe109 */
[----:B------:R-:W-:Y:S01]  /*5020*/  @UP1 ULOP3.LUT UR38, UR38, 0x1, UR4, 0x78, !UPT ;  /* 0x0000000126261892 */ /* 0x000fe2000f8e7804 */
[----:B------:R-:W-:Y:S02]  /*5030*/  IMAD.IADD R7, R7, 0x1, R11 ;  /* 0x0000000107077824 */ /* 0x000fe400078e020b */
[----:B------:R-:W-:Y:S02]  /*5040*/  IMAD.IADD R0, R10, 0x1, -R89 ;  /* 0x000000010a007824 */ /* 0x000fe400078e0a59 */
[----:B------:R-:W-:-:S02]  /*5050*/  IMAD.MOV.U32 R90, RZ, RZ, -0x1 ;  /* 0xffffffffff5a7424 */ /* 0x000fc400078e00ff */
[----:B------:R-:W-:Y:S05]  /*5060*/  @P0 BRA `(.L_x_39) ;  /* 0x0000003000f40947 */ /* 0x000fea0003800000 */
[----:B------:R-:W0:Y:S01]  /*5070*/  LDC.64 R20, c[0x0][0x5c8] ;  /* 0x00017200ff147b82 */ /* 0x000e220000000a00 */
[----:B------:R-:W-:Y:S01]  /*5080*/  ULDC.64 UR4, c[0x0][0x5c0] ;  /* 0x0001700000047ab9 */ /* 0x000fe20000000a00 */
[----:B------:R-:W-:Y:S01]  /*5090*/  BSSY B0, `(.L_x_39) ;  /* 0x000033a000007945 */ /* 0x000fe20003800000 */
[-C--:B0-----:R-:W-:Y:S01]  /*50a0*/  IMAD R8, R5, R20.reuse, RZ ;  /* 0x0000001405087224 */ /* 0x081fe200078e02ff */
[----:B------:R-:W-:Y:S01]  /*50b0*/  SHF.L.U64.HI R13, R20, 0x7, R21 ;  /* 0x00000007140d7819 */ /* 0x000fe20000010215 */
[----:B------:R-:W-:-:S04]  /*50c0*/  IMAD.WIDE.U32 R6, R105, R20, R6 ;  /* 0x0000001469067225 */ /* 0x000fc800078e0006 */
[----:B------:R-:W-:Y:S01]  /*50d0*/  IMAD R9, R105, R21, R8 ;  /* 0x0000001569097224 */ /* 0x000fe200078e0208 */
[----:B------:R-:W-:Y:S01]  /*50e0*/  IADD3 R94, P0, R6, UR4, RZ ;  /* 0x00000004065e7c10 */ /* 0x000fe2000ff1e0ff */
[C---:B------:R-:W-:Y:S02]  /*50f0*/  IMAD.SHL.U32 R11, R20.reuse, 0x80, RZ ;  /* 0x00000080140b7824 */ /* 0x040fe400078e00ff */
[----:B------:R-:W-:Y:S01]  /*5100*/  IMAD.IADD R9, R7, 0x1, R9 ;  /* 0x0000000107097824 */ /* 0x000fe200078e0209 */
[-C--:B------:R-:W-:Y:S02]  /*5110*/  LEA R6, P1, R20, R94.reuse, 0x3 ;  /* 0x0000005e14067211 */ /* 0x080fe400078218ff */
[----:B------:R-:W-:Y:S02]  /*5120*/  IADD3 R8, P2, R11, R94, RZ ;  /* 0x0000005e0b087210 */ /* 0x000fe40007f5e0ff */
[----:B------:R-:W-:Y:S02]  /*5130*/  IADD3.X R95, R9, UR5, RZ, P0, !PT ;  /* 0x00000005095f7c10 */ /* 0x000fe400087fe4ff */
[----:B-----5:R-:W-:-:S02]  /*5140*/  ISETP.NE.AND P0, PT, R92, RZ, PT ;  /* 0x000000ff5c00720c */ /* 0x020fc40003f05270 */
[----:B------:R-:W-:Y:S01]  /*5150*/  LEA.HI.X R7, R20, R95, R21, 0x3, P1 ;  /* 0x0000005f14077211 */ /* 0x000fe200008f1c15 */
[----:B------:R-:W-:Y:S01]  /*5160*/  IMAD.X R9, R13, 0x1, R95, P2 ;  /* 0x000000010d097824 */ /* 0x000fe200010e065f */
[----:B------:R-:W-:-:S05]  /*5170*/  IADD3 R10, P1, R11, R6, RZ ;  /* 0x000000060b0a7210 */ /* 0x000fca0007f3e0ff */
[----:B------:R-:W-:-:S04]  /*5180*/  IMAD.X R11, R13, 0x1, R7, P1 ;  /* 0x000000010d0b7824 */ /* 0x000fc800008e0607 */
[----:B------:R-:W-:Y:S05]  /*5190*/  @!P0 BRA `(.L_x_40) ;  /* 0x0000002400948947 */ /* 0x000fea0003800000 */
[----:B------:R-:W0:Y:S01]  /*51a0*/  LDC.64 R22, c[0x0][0x5b0] ;  /* 0x00016c00ff167b82 */ /* 0x000e220000000a00 */
[----:B------:R-:W-:Y:S01]  /*51b0*/  ULDC.64 UR4, c[0x0][0x5b8] ;  /* 0x00016e0000047ab9 */ /* 0x000fe20000000a00 */
[----:B------:R-:W-:Y:S01]  /*51c0*/  ISETP.GE.AND P0, PT, R3, 0x1, PT ;  /* 0x000000010300780c */ /* 0x000fe20003f06270 */
[----:B------:R-:W-:Y:S01]  /*51d0*/  IMAD R21, R96, UR4, RZ ;  /* 0x0000000460157c24 */ /* 0x000fe2000f8e02ff */
[----:B------:R-:W-:Y:S01]  /*51e0*/  BSSY B1, `(.L_x_41) ;  /* 0x0000010000017945 */ /* 0x000fe20003800000 */
[----:B------:R-:W-:Y:S01]  /*51f0*/  IMAD.WIDE.U32 R14, R88, UR4, R14 ;  /* 0x00000004580e7c25 */ /* 0x000fe2000f8e000e */
[----:B------:R-:W-:Y:S02]  /*5200*/  ISETP.LT.OR P3, PT, R0, 0x1, !P0 ;  /* 0x000000010000780c */ /* 0x000fe40004761670 */
[----:B------:R-:W1:Y:S01]  /*5210*/  LDC.64 R12, c[0x0][0x5a8] ;  /* 0x00016a00ff0c7b82 */ /* 0x000e620000000a00 */
[----:B------:R-:W-:Y:S02]  /*5220*/  IMAD R21, R88, UR5, R21 ;  /* 0x0000000558157c24 */ /* 0x000fe4000f8e0215 */
[----:B------:R-:W-:-:S02]  /*5230*/  IMAD.MOV.U32 R20, RZ, RZ, R14 ;  /* 0x000000ffff147224 */ /* 0x000fc400078e000e */
[----:B------:R-:W-:Y:S02]  /*5240*/  IMAD.IADD R21, R15, 0x1, R21 ;  /* 0x000000010f157824 */ /* 0x000fe400078e0215 */
[-C--:B0-----:R-:W-:Y:S01]  /*5250*/  IMAD R96, R5, R22.reuse, RZ ;  /* 0x0000001605607224 */ /* 0x081fe200078e02ff */
[----:B------:R-:W-:Y:S01]  /*5260*/  SHF.L.U64.HI R97, R22, 0x3, R23 ;  /* 0x0000000316617819 */ /* 0x000fe20000010217 */
[----:B------:R-:W-:-:S04]  /*5270*/  IMAD.WIDE.U32 R88, R105, R22, R20 ;  /* 0x0000001669587225 */ /* 0x000fc800078e0014 */
[----:B------:R-:W-:Y:S01]  /*5280*/  IMAD R103, R105, R23, R96 ;  /* 0x0000001769677224 */ /* 0x000fe200078e0260 */
[----:B-1----:R-:W-:Y:S01]  /*5290*/  IADD3 R88, P1, R88, R12, RZ ;  /* 0x0000000c58587210 */ /* 0x002fe20007f3e0ff */
[----:B------:R-:W-:-:S03]  /*52a0*/  IMAD.SHL.U32 R96, R22, 0x8, RZ ;  /* 0x0000000816607824 */ /* 0x000fc600078e00ff */
[----:B------:R-:W-:Y:S01]  /*52b0*/  IADD3.X R89, R13, R89, R103, P1, !PT ;  /* 0x000000590d597210 */ /* 0x000fe20000ffe467 */
[----:B------:R-:W-:Y:S08]  /*52c0*/  @P3 BRA `(.L_x_42) ;  /* 0x0000000000043947 */ /* 0x000ff00003800000 */
[----:B------:R0:W5:Y:S02]  /*52d0*/  LDG.E.U8 R93, desc[UR36][R88.64] ;  /* 0x00000024585d7981 */ /* 0x000164000c1e1100 */
.L_x_42:
[----:B------:R-:W-:Y:S05]  /*52e0*/  BSYNC B1 ;  /* 0x0000000000017941 */ /* 0x000fea0003800000 */
.L_x_41:
[----:B-----5:R-:W-:Y:S01]  /*52f0*/  LOP3.LUT R100, R93, 0xffff, RZ, 0xc0, !PT ;  /* 0x0000ffff5d647812 */ /* 0x020fe200078ec0ff */
[----:B------:R-:W-:Y:S01]  /*5300*/  IMAD.WIDE.U32 R98, R105, R22, R96 ;  /* 0x0000001669627225 */ /* 0x000fe200078e0060 */
[----:B------:R-:W-:Y:S01]  /*5310*/  ISETP.LT.OR P4, PT, R0, 0x2, !P0 ;  /* 0x000000020000780c */ /* 0x000fe20004781670 */
[----:B------:R-:W-:Y:S01]  /*5320*/  BSSY B1, `(.L_x_43) ;  /* 0x000000e000017945 */ /* 0x000fe20003800000 */
[----:B------:R-:W-:Y:S01]  /*5330*/  PRMT R101, R100, 0x8880, RZ ;  /* 0x0000888064657816 */ /* 0x000fe200000000ff */
[----:B------:R-:W-:Y:S01]  /*5340*/  IMAD.IADD R99, R103, 0x1, R99 ;  /* 0x0000000167637824 */ /* 0x000fe200078e0263 */
[----:B------:R-:W-:Y:S02]  /*5350*/  IADD3 R98, P2, P5, R14, R12, R98 ;  /* 0x0000000c0e627210 */ /* 0x000fe40007d5e062 */
[----:B------:R-:W-:Y:S01]  /*5360*/  ISETP.GE.AND P1, PT, R3, 0x9, PT ;  /* 0x000000090300780c */ /* 0x000fe20003f26270 */
[----:B------:R-:W-:Y:S01]  /*5370*/  IMAD R100, R101, R92, RZ ;  /* 0x0000005c65647224 */ /* 0x000fe200078e02ff */
[----:B------:R-:W-:-:S02]  /*5380*/  IADD3.X R99, R21, R13, R99, P2, P5 ;  /* 0x0000000d15637210 */ /* 0x000fc400017ea463 */
[----:B------:R-:W-:Y:S01]  /*5390*/  ISETP.LT.OR P2, PT, R0, 0x1, !P1 ;  /* 0x000000010000780c */ /* 0x000fe20004f41670 */
[----:B------:R-:W-:-:S05]  /*53a0*/  @!P3 IMAD R101, R56, R91, R100 ;  /* 0x0000005b3865b224 */ /* 0x000fca00078e0264 */
[----:B------:R1:W-:Y:S01]  /*53b0*/  @!P3 STG.E.U8 desc[UR36][R94.64], R101 ;  /* 0x000000655e00b986 */ /* 0x0003e2000c101124 */
[----:B------:R-:W-:Y:S06]  /*53c0*/  @P4 BRA `(.L_x_44) ;  /* 0x00000000000c4947 */ /* 0x000fec0003800000 */
[----:B------:R-:W1:Y:S02]  /*53d0*/  LDG.E.U8 R93, desc[UR36][R88.64+0x1] ;  /* 0x00000124585d7981 */ /* 0x000e64000c1e1100 */
[----:B-1----:R-:W-:-:S05]  /*53e0*/  PRMT R101, R93, 0x8880, RZ ;  /* 0x000088805d657816 */ /* 0x002fca00000000ff */
[----:B------:R-:W-:-:S07]  /*53f0*/  IMAD R100, R101, R92, RZ ;  /* 0x0000005c65647224 */ /* 0x000fce00078e02ff */
.L_x_44:
[----:B------:R-:W-:Y:S05]  /*5400*/  BSYNC B1 ;  /* 0x0000000000017941 */ /* 0x000fea0003800000 */
.L_x_43:
[----:B------:R-:W-:Y:S01]  /*5410*/  @!P4 IMAD R57, R57, R91, R100 ;  /* 0x0000005b3939c224 */ /* 0x000fe200078e0264 */
[----:B------:R-:W-:Y:S04]  /*5420*/  BSSY B1, `(.L_x_45) ;  /* 0x0000006000017945 */ /* 0x000fe80003800000 */
[----:B------:R2:W-:Y:S01]  /*5430*/  @!P4 STG.E.U8 desc[UR36][R94.64+0x1], R57 ;  /* 0x000001395e00c986 */ /* 0x0005e2000c101124 */
[----:B------:R-:W-:Y:S05]  /*5440*/  @P2 BRA `(.L_x_46) ;  /* 0x00000000000c2947 */ /* 0x000fea0003800000 */
[----:B------:R-:W2:Y:S02]  /*5450*/  LDG.E.U8 R93, desc[UR36][R98.64] ;  /* 0x00000024625d7981 */ /* 0x000ea4000c1e1100 */
[----:B--2---:R-:W-:-:S05]  /*5460*/  PRMT R57, R93, 0x8880, RZ ;  /* 0x000088805d397816 */ /* 0x004fca00000000ff */
[----:B------:R-:W-:-:S07]  /*5470*/  IMAD R100, R57, R92, RZ ;  /* 0x0000005c39647224 */ /* 0x000fce00078e02ff */
.L_x_46:
[----:B------:R-:W-:Y:S05]  /*5480*/  BSYNC B1 ;  /* 0x0000000000017941 */ /* 0x000fea0003800000 */
.L_x_45:
[----:B------:R-:W-:Y:S01]  /*5490*/  ISETP.LT.OR P4, PT, R0, 0x2, !P1 ;  /* 0x000000020000780c */ /* 0x000fe20004f81670 */
[----:B--2---:R-:W-:Y:S01]  /*54a0*/  @!P2 IMAD R57, R58, R91, R100 ;  /* 0x0000005b3a39a224 */ /* 0x004fe200078e0264 */
[----:B------:R-:W-:Y:S01]  /*54b0*/  BSSY B1, `(.L_x_47) ;  /* 0x0000009000017945 */ /* 0x000fe20003800000 */
[C---:B------:R-:W-:Y:S02]  /*54c0*/  ISETP.LT.OR P3, PT, R0.reuse, 0x9, !P0 ;  /* 0x000000090000780c */ /* 0x040fe40004761670 */
[C---:B------:R-:W-:Y:S01]  /*54d0*/  ISETP.LT.OR P5, PT, R0.reuse, 0xa, !P0 ;  /* 0x0000000a0000780c */ /* 0x040fe200047a1670 */
[----:B------:R2:W-:Y:S01]  /*54e0*/  @!P2 STG.E.U8 desc[UR36][R6.64], R57 ;  /* 0x000000390600a986 */ /* 0x0005e2000c101124 */
[----:B------:R-:W-:-:S06]  /*54f0*/  ISETP.LT.OR P2, PT, R0, 0x9, !P1 ;  /* 0x000000090000780c */ /* 0x000fcc0004f41670 */
[----:B------:R-:W-:Y:S07]  /*5500*/  @P4 BRA `(.L_x_48) ;  /* 0x00000000000c4947 */ /* 0x000fee0003800000 */
[----:B------:R-:W2:Y:S02]  /*5510*/  LDG.E.U8 R93, desc[UR36][R98.64+0x1] ;  /* 0x00000124625d7981 */ /* 0x000ea4000c1e1100 */
[----:B--2---:R-:W-:-:S05]  /*5520*/  PRMT R57, R93, 0x8880, RZ ;  /* 0x000088805d397816 */ /* 0x004fca00000000ff */
[----:B------:R-:W-:-:S07]  /*5530*/  IMAD R100, R57, R92, RZ ;  /* 0x0000005c39647224 */ /* 0x000fce00078e02ff */
.L_x_48:
[----:B------:R-:W-:Y:S05]  /*5540*/  BSYNC B1 ;  /* 0x0000000000017941 */ /* 0x000fea0003800000 */
.L_x_47:
[----:B------:R-:W-:Y:S01]  /*5550*/  @!P4 IMAD R59, R59, R91, R100 ;  /* 0x0000005b3b3bc224 */ /* 0x000fe200078e0264 */
[----:B------:R-:W-:Y:S04]  /*5560*/  BSSY B1, `(.L_x_49) ;  /* 0x0000006000017945 */ /* 0x000fe80003800000 */
[----:B------:R3:W-:Y:S01]  /*5570*/  @!P4 STG.E.U8 desc[UR36][R6.64+0x1], R59 ;  /* 0x0000013b0600c986 */ /* 0x0007e2000c101124 */
[----:B------:R-:W-:Y:S05]  /*5580*/  @P3 BRA `(.L_x_50) ;  /* 0x00000000000c3947 */ /* 0x000fea0003800000 */
[----:B------:R-:W2:Y:S02]  /*5590*/  LDG.E.U8 R93, desc[UR36][R88.64+0x8] ;  /* 0x00000824585d7981 */ /* 0x000ea4000c1e1100 */
[----:B--2---:R-:W-:-:S05]  /*55a0*/  PRMT R57, R93, 0x8880, RZ ;  /* 0x000088805d397816 */ /* 0x004fca00000000ff */
[----:B------:R-:W-:-:S07]  /*55b0*/  IMAD R100, R57, R92, RZ ;  /* 0x0000005c39647224 */ /* 0x000fce00078e02ff */
.L_x_50:
[----:B------:R-:W-:Y:S05]  /*55c0*/  BSYNC B1 ;  /* 0x0000000000017941 */ /* 0x000fea0003800000 */
.L_x_49:
[----:B--2---:R-:W-:Y:S01]  /*55d0*/  @!P3 IMAD R57, R60, R91, R100 ;  /* 0x0000005b3c39b224 */ /* 0x004fe200078e0264 */
[----:B------:R-:W-:Y:S04]  /*55e0*/  BSSY B1, `(.L_x_51) ;  /* 0x0000006000017945 */ /* 0x000fe80003800000 */
[----:B------:R2:W-:Y:S01]  /*55f0*/  @!P3 STG.E.U8 desc[UR36][R94.64+0x8], R57 ;  /* 0x000008395e00b986 */ /* 0x0005e2000c101124 */
[----:B------:R-:W-:Y:S05]  /*5600*/  @P5 BRA `(.L_x_52) ;  /* 0x00000000000c5947 */ /* 0x000fea0003800000 */
[----:B------:R-:W2:Y:S02]  /*5610*/  LDG.E.U8 R93, desc[UR36][R88.64+0x9] ;  /* 0x00000924585d7981 */ /* 0x000ea4000c1e1100 */
[----:B--2---:R-:W-:-:S05]  /*5620*/  PRMT R57, R93, 0x8880, RZ ;  /* 0x000088805d397816 */ /* 0x004fca00000000ff */
[----:B------:R-:W-:-:S07]  /*5630*/  IMAD R100, R57, R92, RZ ;  /* 0x0000005c39647224 */ /* 0x000fce00078e02ff */
.L_x_52:
[----:B------:R-:W-:Y:S05]  /*5640*/  BSYNC B1 ;  /* 0x0000000000017941 */ /* 0x000fea0003800000 */
.L_x_51:
[----:B------:R-:W-:Y:S01]  /*5650*/  @!P5 IMAD R61, R61, R91, R100 ;  /* 0x0000005b3d3dd224 */ /* 0x000fe200078e0264 */
[----:B------:R-:W-:Y:S04]  /*5660*/  BSSY B1, `(.L_x_53) ;  /* 0x0000006000017945 */ /* 0x000fe80003800000 */
[----:B------:R4:W-:Y:S01]  /*5670*/  @!P5 STG.E.U8 desc[UR36][R94.64+0x9], R61 ;  /* 0x0000093d5e00d986 */ /* 0x0009e2000c101124 */
[----:B------:R-:W-:Y:S05]  /*5680*/  @P2 BRA `(.L_x_54) ;  /* 0x00000000000c2947 */ /* 0x000fea0003800000 */
[----:B------:R-:W2:Y:S02]  /*5690*/  LDG.E.U8 R93, desc[UR36][R98.64+0x8] ;  /* 0x00000824625d7981 */ /* 0x000ea4000c1e1100 */
[----:B--2---:R-:W-:-:S05]  /*56a0*/  PRMT R57, R93, 0x8880, RZ ;  /* 0x000088805d397816 */ /* 0x004fca00000000ff */
[----:B------:R-:W-:-:S07]  /*56b0*/  IMAD R100, R57, R92, RZ ;  /* 0x0000005c39647224 */ /* 0x000fce00078e02ff */
.L_x_54:
[----:B------:R-:W-:Y:S05]  /*56c0*/  BSYNC B1 ;  /* 0x0000000000017941 */ /* 0x000fea0003800000 */
.L_x_53:
        /* <DEDUP_REMOVED lines=11> */
.L_x_56:
[----:B------:R-:W-:Y:S05]  /*5780*/  BSYNC B1 ;  /* 0x0000000000017941 */ /* 0x000fea0003800000 */
.L_x_55:
[----:B------:R-:W-:Y:S01]  /*5790*/  @!P4 IMAD R63, R63, R91, R100 ;  /* 0x0000005b3f3fc224 */ /* 0x000fe200078e0264 */
[----:B------:R-:W-:Y:S04]  /*57a0*/  BSSY B1, `(.L_x_57) ;  /* 0x0000006000017945 */ /* 0x000fe80003800000 */
[----:B------:R0:W-:Y:S01]  /*57b0*/  @!P4 STG.E.U8 desc[UR36][R6.64+0x9], R63 ;  /* 0x0000093f0600c986 */ /* 0x0001e2000c101124 */
[----:B------:R-:W-:Y:S05]  /*57c0*/  @P3 BRA `(.L_x_58) ;  /* 0x00000000000c3947 */ /* 0x000fea0003800000 */
[----:B------:R-:W2:Y:S02]  /*57d0*/  LDG.E.U8 R93, desc[UR36][R88.64+0x10] ;  /* 0x00001024585d7981 */ /* 0x000ea4000c1e1100 */
[----:B--2---:R-:W-:-:S05]  /*57e0*/  PRMT R57, R93, 0x8880, RZ ;  /* 0x000088805d397816 */ /* 0x004fca00000000ff */
[----:B------:R-:W-:-:S07]  /*57f0*/  IMAD R100, R57, R92, RZ ;  /* 0x0000005c39647224 */ /* 0x000fce00078e02ff */
.L_x_58:
[----:B------:R-:W-:Y:S05]  /*5800*/  BSYNC B1 ;  /* 0x0000000000017941 */ /* 0x000fea0003800000 */
.L_x_57:
[----:B--2---:R-:W-:Y:S01]  /*5810*/  @!P3 IMAD R57, R64, R91, R100 ;  /* 0x0000005b4039b224 */ /* 0x004fe200078e0264 */
[----:B------:R-:W-:Y:S04]  /*5820*/  BSSY B1, `(.L_x_59) ;  /* 0x0000006000017945 */ /* 0x000fe80003800000 */
[----:B------:R2:W-:Y:S01]  /*5830*/  @!P3 STG.E.U8 desc[UR36][R94.64+0x10], R57 ;  /* 0x000010395e00b986 */ /* 0x0005e2000c101124 */
[----:B------:R-:W-:Y:S05]  /*5840*/  @P5 BRA `(.L_x_60) ;  /* 0x00000000000c5947 */ /* 0x000fea0003800000 */
[----:B------:R-:W2:Y:S02]  /*5850*/  LDG.E.U8 R93, desc[UR36][R88.64+0x11] ;  /* 0x00001124585d7981 */ /* 0x000ea4000c1e1100 */
[----:B--2---:R-:W-:-:S05]  /*5860*/  PRMT R57, R93, 0x8880, RZ ;  /* 0x000088805d397816 */ /* 0x004fca00000000ff */
[----:B------:R-:W-:-:S07]  /*5870*/  IMAD R100, R57, R92, RZ ;  /* 0x0000005c39647224 */ /* 0x000fce00078e02ff */
.L_x_60:
[----:B------:R-:W-:Y:S05]  /*5880*/  BSYNC B1 ;  /* 0x0000000000017941 */ /* 0x000fea0003800000 */
.L_x_59:
[----:B------:R-:W-:Y:S01]  /*5890*/  @!P5 IMAD R65, R65, R91, R100 ;  /* 0x0000005b4141d224 */ /* 0x000fe200078e0264 */
[----:B------:R-:W-:Y:S04]  /*58a0*/  BSSY B1, `(.L_x_61) ;  /* 0x0000006000017945 */ /* 0x000fe80003800000 */
[----:B------:R0:W-:Y:S01]  /*58b0*/  @!P5 STG.E.U8 desc[UR36][R94.64+0x11], R65 ;  /* 0x000011415e00d986 */ /* 0x0001e2000c101124 */
[----:B------:R-:W-:Y:S05]  /*58c0*/  @P2 BRA `(.L_x_62) ;  /* 0x00000000000c2947 */ /* 0x000fea0003800000 */
[----:B------:R-:W2:Y:S02]  /*58d0*/  LDG.E.U8 R93, desc[UR36][R98.64+0x10] ;  /* 0x00001024625d7981 */ /* 0x000ea4000c1e1100 */
[----:B--2---:R-:W-:-:S05]  /*58e0*/  PRMT R57, R93, 0x8880, RZ ;  /* 0x000088805d397816 */ /* 0x004fca00000000ff */
[----:B------:R-:W-:-:S07]  /*58f0*/  IMAD R100, R57, R92, RZ ;  /* 0x0000005c39647224 */ /* 0x000fce00078e02ff */
.L_x_62:
[----:B------:R-:W-:Y:S05]  /*5900*/  BSYNC B1 ;  /* 0x0000000000017941 */ /* 0x000fea0003800000 */
.L_x_61:
        /* <DEDUP_REMOVED lines=11> */
.L_x_64:
[----:B------:R-:W-:Y:S05]  /*59c0*/  BSYNC B1 ;  /* 0x0000000000017941 */ /* 0x000fea0003800000 */
.L_x_63:
[----:B------:R-:W-:Y:S01]  /*59d0*/  @!P4 IMAD R67, R67, R91, R100 ;  /* 0x0000005b4343c224 */ /* 0x000fe200078e0264 */
[----:B------:R-:W-:Y:S04]  /*59e0*/  BSSY B1, `(.L_x_65) ;  /* 0x0000006000017945 */ /* 0x000fe80003800000 */
[----:B------:R0:W-:Y:S01]  /*59f0*/  @!P4 STG.E.U8 desc[UR36][R6.64+0x11], R67 ;  /* 0x000011430600c986 */ /* 0x0001e2000c101124 */
[----:B------:R-:W-:Y:S05]  /*5a00*/  @P3 BRA `(.L_x_66) ;  /* 0x00000000000c3947 */ /* 0x000fea0003800000 */
[----:B------:R-:W2:Y:S02]  /*5a10*/  LDG.E.U8 R93, desc[UR36][R88.64+0x18] ;  /* 0x00001824585d7981 */ /* 0x000ea4000c1e1100 */
[----:B--2---:R-:W-:-:S05]  /*5a20*/  PRMT R57, R93, 0x8880, RZ ;  /* 0x000088805d397816 */ /* 0x004fca00000000ff */
[----:B------:R-:W-:-:S07]  /*5a30*/  IMAD R100, R57, R92, RZ ;  /* 0x0000005c39647224 */ /* 0x000fce00078e02ff */
.L_x_66:
[----:B------:R-:W-:Y:S05]  /*5a40*/  BSYNC B1 ;  /* 0x0000000000017941 */ /* 0x000fea0003800000 */
.L_x_65:
[----:B--2---:R-:W-:Y:S01]  /*5a50*/  @!P3 IMAD R57, R68, R91, R100 ;  /* 0x0000005b4439b224 */ /* 0x004fe200078e0264 */
[----:B------:R-:W-:Y:S04]  /*5a60*/  BSSY B1, `(.L_x_67) ;  /* 0x0000006000017945 */ /* 0x000fe80003800000 */
[----:B------:R2:W-:Y:S01]  /*5a70*/  @!P3 STG.E.U8 desc[UR36][R94.64+0x18], R57 ;  /* 0x000018395e00b986 */ /* 0x0005e2000c101124 */
[----:B------:R-:W-:Y:S05]  /*5a80*/  @P5 BRA `(.L_x_68) ;  /* 0x00000000000c5947 */ /* 0x000fea0003800000 */
[----:B------:R-:W2:Y:S02]  /*5a90*/  LDG.E.U8 R93, desc[UR36][R88.64+0x19] ;  /* 0x00001924585d7981 */ /* 0x000ea4000c1e1100 */
[----:B--2---:R-:W-:-:S05]  /*5aa0*/  PRMT R57, R93, 0x8880, RZ ;  /* 0x000088805d397816 */ /* 0x004fca00000000ff */
[----:B------:R-:W-:-:S07]  /*5ab0*/  IMAD R100, R57, R92, RZ ;  /* 0x0000005c39647224 */ /* 0x000fce00078e02ff */
.L_x_68:
[----:B------:R-:W-:Y:S05]  /*5ac0*/  BSYNC B1 ;  /* 0x0000000000017941 */ /* 0x000fea0003800000 */
.L_x_67:
[----:B------:R-:W-:Y:S01]  /*5ad0*/  @!P5 IMAD R69, R69, R91, R100 ;  /* 0x0000005b4545d224 */ /* 0x000fe200078e0264 */
[----:B------:R-:W-:Y:S04]  /*5ae0*/  BSSY B1, `(.L_x_69) ;  /* 0x0000006000017945 */ /* 0x000fe80003800000 */
[----:B------:R0:W-:Y:S01]  /*5af0*/  @!P5 STG.E.U8 desc[UR36][R94.64+0x19], R69 ;  /* 0x000019455e00d986 */ /* 0x0001e2000c101124 */
[----:B------:R-:W-:Y:S05]  /*5b00*/  @P2 BRA `(.L_x_70) ;  /* 0x00000000000c2947 */ /* 0x000fea0003800000 */
[----:B------:R-:W2:Y:S02]  /*5b10*/  LDG.E.U8 R93, desc[UR36][R98.64+0x18] ;  /* 0x00001824625d7981 */ /* 0x000ea4000c1e1100 */
[----:B--2---:R-:W-:-:S05]  /*5b20*/  PRMT R57, R93, 0x8880, RZ ;  /* 0x000088805d397816 */ /* 0x004fca00000000ff */
[----:B------:R-:W-:-:S07]  /*5b30*/  IMAD R100, R57, R92, RZ ;  /* 0x0000005c39647224 */ /* 0x000fce00078e02ff */
.L_x_70:
[----:B------:R-:W-:Y:S05]  /*5b40*/  BSYNC B1 ;  /* 0x0000000000017941 */ /* 0x000fea0003800000 */
.L_x_69:
        /* <DEDUP_REMOVED lines=11> */
.L_x_72:
[----:B------:R-:W-:Y:S05]  /*5c00*/  BSYNC B1 ;  /* 0x0000000000017941 */ /* 0x000fea0003800000 */
.L_x_71:
[----:B------:R-:W-:Y:S01]  /*5c10*/  @!P4 IMAD R71, R71, R91, R100 ;  /* 0x0000005b4747c224 */ /* 0x000fe200078e0264 */
[----:B------:R-:W-:Y:S04]  /*5c20*/  BSSY B1, `(.L_x_73) ;  /* 0x0000006000017945 */ /* 0x000fe80003800000 */
[----:B------:R0:W-:Y:S01]  /*5c30*/  @!P4 STG.E.U8 desc[UR36][R6.64+0x19], R71 ;  /* 0x000019470600c986 */ /* 0x0001e2000c101124 */
[----:B------:R-:W-:Y:S05]  /*5c40*/  @P3 BRA `(.L_x_74) ;  /* 0x00000000000c3947 */ /* 0x000fea0003800000 */
[----:B------:R-:W2:Y:S02]  /*5c50*/  LDG.E.U8 R93, desc[UR36][R88.64+0x20] ;  /* 0x00002024585d7981 */ /* 0x000ea4000c1e1100 */
[----:B--2---:R-:W-:-:S05]  /*5c60*/  PRMT R57, R93, 0x8880, RZ ;  /* 0x000088805d397816 */ /* 0x004fca00000000ff */
[----:B------:R-:W-:-:S07]  /*5c70*/  IMAD R100, R57, R92, RZ ;  /* 0x0000005c39647224 */ /* 0x000fce00078e02ff */
.L_x_74:
[----:B------:R-:W-:Y:S05]  /*5c80*/  BSYNC B1 ;  /* 0x0000000000017941 */ /* 0x000fea0003800000 */
.L_x_73:
[----:B--2---:R-:W-:Y:S01]  /*5c90*/  @!P3 IMAD R57, R72, R91, R100 ;  /* 0x0000005b4839b224 */ /* 0x004fe200078e0264 */
[----:B------:R-:W-:Y:S04]  /*5ca0*/  BSSY B1, `(.L_x_75) ;  /* 0x0000006000017945 */ /* 0x000fe80003800000 */
[----:B------:R2:W-:Y:S01]  /*5cb0*/  @!P3 STG.E.U8 desc[UR36][R94.64+0x20], R57 ;  /* 0x000020395e00b986 */ /* 0x0005e2000c101124 */
[----:B------:R-:W-:Y:S05]  /*5cc0*/  @P5 BRA `(.L_x_76) ;  /* 0x00000000000c5947 */ /* 0x000fea0003800000 */
[----:B------:R-:W2:Y:S02]  /*5cd0*/  LDG.E.U8 R93, desc[UR36][R88.64+0x21] ;  /* 0x00002124585d7981 */ /* 0x000ea4000c1e1100 */
[----:B--2---:R-:W-:-:S05]  /*5ce0*/  PRMT R57, R93, 0x8880, RZ ;  /* 0x000088805d397816 */ /* 0x004fca00000000ff */
[----:B------:R-:W-:-:S07]  /*5cf0*/  IMAD R100, R57, R92, RZ ;  /* 0x0000005c39647224 */ /* 0x000fce00078e02ff */
.L_x_76:
[----:B------:R-:W-:Y:S05]  /*5d00*/  BSYNC B1 ;  /* 0x0000000000017941 */ /* 0x000fea0003800000 */
.L_x_75:
[----:B------:R-:W-:Y:S01]  /*5d10*/  @!P5 IMAD R73, R73, R91, R100 ;  /* 0x0000005b4949d224 */ /* 0x000fe200078e0264 */
[----:B------:R-:W-:Y:S04]  /*5d20*/  BSSY B1, `(.L_x_77) ;  /* 0x0000006000017945 */ /* 0x000fe80003800000 */
[----:B------:R0:W-:Y:S01]  /*5d30*/  @!P5 STG.E.U8 desc[UR36][R94.64+0x21], R73 ;  /* 0x000021495e00d986 */ /* 0x0001e2000c101124 */
[----:B------:R-:W-:Y:S05]  /*5d40*/  @P2 BRA `(.L_x_78) ;  /* 0x00000000000c2947 */ /* 0x000fea0003800000 */
[----:B------:R-:W2:Y:S02]  /*5d50*/  LDG.E.U8 R93, desc[UR36][R98.64+0x20] ;  /* 0x00002024625d7981 */ /* 0x000ea4000c1e1100 */
[----:B--2---:R-:W-:-:S05]  /*5d60*/  PRMT R57, R93, 0x8880, RZ ;  /* 0x000088805d397816 */ /* 0x004fca00000000ff */
[----:B------:R-:W-:-:S07]  /*5d70*/  IMAD R100, R57, R92, RZ ;  /* 0x0000005c39647224 */ /* 0x000fce00078e02ff */
.L_x_78:
[----:B------:R-:W-:Y:S05]  /*5d80*/  BSYNC B1 ;  /* 0x0000000000017941 */ /* 0x000fea0003800000 */
.L_x_77:
        /* <DEDUP_REMOVED lines=11> */
.L_x_80:
[----:B------:R-:W-:Y:S05]  /*5e40*/  BSYNC B1 ;  /* 0x0000000000017941 */ /* 0x000fea0003800000 */
.L_x_79:
[----:B------:R-:W-:Y:S01]  /*5e50*/  @!P4 IMAD R75, R75, R91, R100 ;  /* 0x0000005b4b4bc224 */ /* 0x000fe200078e0264 */
[----:B------:R-:W-:Y:S04]  /*5e60*/  BSSY B1, `(.L_x_81) ;  /* 0x0000006000017945 */ /* 0x000fe80003800000 */
[----:B------:R0:W-:Y:S01]  /*5e70*/  @!P4 STG.E.U8 desc[UR36][R6.64+0x21], R75 ;  /* 0x0000214b0600c986 */ /* 0x0001e2000c101124 */
[----:B------:R-:W-:Y:S05]  /*5e80*/  @P3 BRA `(.L_x_82) ;  /* 0x00000000000c3947 */ /* 0x000fea0003800000 */
[----:B------:R-:W2:Y:S02]  /*5e90*/  LDG.E.U8 R93, desc[UR36][R88.64+0x28] ;  /* 0x00002824585d7981 */ /* 0x000ea4000c1e1100 */
[----:B--2---:R-:W-:-:S05]  /*5ea0*/  PRMT R57, R93, 0x8880, RZ ;  /* 0x000088805d397816 */ /* 0x004fca00000000ff */
[----:B------:R-:W-:-:S07]  /*5eb0*/  IMAD R100, R57, R92, RZ ;  /* 0x0000005c39647224 */ /* 0x000fce00078e02ff */
.L_x_82:
[----:B------:R-:W-:Y:S05]  /*5ec0*/  BSYNC B1 ;  /* 0x0000000000017941 */ /* 0x000fea0003800000 */
.L_x_81:
[----:B--2---:R-:W-:Y:S01]  /*5ed0*/  @!P3 IMAD R57, R76, R91, R100 ;  /* 0x0000005b4c39b224 */ /* 0x004fe200078e0264 */
[----:B------:R-:W-:Y:S04]  /*5ee0*/  BSSY B1, `(.L_x_83) ;  /* 0x0000006000017945 */ /* 0x000fe80003800000 */
[----:B------:R2:W-:Y:S01]  /*5ef0*/  @!P3 STG.E.U8 desc[UR36][R94.64+0x28], R57 ;  /* 0x000028395e00b986 */ /* 0x0005e2000c101124 */
[----:B------:R-:W-:Y:S05]  /*5f00*/  @P5 BRA `(.L_x_84) ;  /* 0x00000000000c5947 */ /* 0x000fea0003800000 */
[----:B------:R-:W2:Y:S02]  /*5f10*/  LDG.E.U8 R93, desc[UR36][R88.64+0x29] ;  /* 0x00002924585d7981 */ /* 0x000ea4000c1e1100 */
[----:B--2---:R-:W-:-:S05]  /*5f20*/  PRMT R57, R93, 0x8880, RZ ;  /* 0x000088805d397816 */ /* 0x004fca00000000ff */
[----:B------:R-:W-:-:S07]  /*5f30*/  IMAD R100, R57, R92, RZ ;  /* 0x0000005c39647224 */ /* 0x000fce00078e02ff */
.L_x_84:
[----:B------:R-:W-:Y:S05]  /*5f40*/  BSYNC B1 ;  /* 0x0000000000017941 */ /* 0x000fea0003800000 */
.L_x_83:
[----:B------:R-:W-:Y:S01]  /*5f50*/  @!P5 IMAD R77, R77, R91, R100 ;  /* 0x0000005b4d4dd224 */ /* 0x000fe200078e0264 */
[----:B------:R-:W-:Y:S04]  /*5f60*/  BSSY B1, `(.L_x_85) ;  /* 0x0000006000017945 */ /* 0x000fe80003800000 */
[----:B------:R0:W-:Y:S01]  /*5f70*/  @!P5 STG.E.U8 desc[UR36][R94.64+0x29], R77 ;  /* 0x0000294d5e00d986 */ /* 0x0001e2000c101124 */
[----:B------:R-:W-:Y:S05]  /*5f80*/  @P2 BRA `(.L_x_86) ;  /* 0x00000000000c2947 */ /* 0x000fea0003800000 */
[----:B------:R-:W2:Y:S02]  /*5f90*/  LDG.E.U8 R93, desc[UR36][R98.64+0x28] ;  /* 0x00002824625d7981 */ /* 0x000ea4000c1e1100 */
[----:B--2---:R-:W-:-:S05]  /*5fa0*/  PRMT R57, R93, 0x8880, RZ ;  /* 0x000088805d397816 */ /* 0x004fca00000000ff */
[----:B------:R-:W-:-:S07]  /*5fb0*/  IMAD R100, R57, R92, RZ ;  /* 0x0000005c39647224 */ /* 0x000fce00078e02ff */
.L_x_86:
[----:B------:R-:W-:Y:S05]  /*5fc0*/  BSYNC B1 ;  /* 0x0000000000017941 */ /* 0x000fea0003800000 */
.L_x_85:
        /* <DEDUP_REMOVED lines=11> */
.L_x_88:
[----:B------:R-:W-:Y:S05]  /*6080*/  BSYNC B1 ;  /* 0x0000000000017941 */ /* 0x000fea0003800000 */
.L_x_87:
[----:B------:R-:W-:Y:S01]  /*6090*/  @!P4 IMAD R79, R79, R91, R100 ;  /* 0x0000005b4f4fc224 */ /* 0x000fe200078e0264 */
[----:B------:R-:W-:Y:S04]  /*60a0*/  BSSY B1, `(.L_x_89) ;  /* 0x0000006000017945 */ /* 0x000fe80003800000 */
[----:B------:R0:W-:Y:S01]  /*60b0*/  @!P4 STG.E.U8 desc[UR36][R6.64+0x29], R79 ;  /* 0x0000294f0600c986 */ /* 0x0001e2000c101124 */
[----:B------:R-:W-:Y:S05]  /*60c0*/  @P3 BRA `(.L_x_90) ;  /* 0x00000000000c3947 */ /* 0x000fea0003800000 */
[----:B------:R-:W2:Y:S02]  /*60d0*/  LDG.E.U8 R93, desc[UR36][R88.64+0x30] ;  /* 0x00003024585d7981 */ /* 0x000ea4000c1e1100 */
[----:B--2---:R-:W-:-:S05]  /*60e0*/  PRMT R57, R93, 0x8880, RZ ;  /* 0x000088805d397816 */ /* 0x004fca00000000ff */
[----:B------:R-:W-:-:S07]  /*60f0*/  IMAD R100, R57, R92, RZ ;  /* 0x0000005c39647224 */ /* 0x000fce00078e02ff */
.L_x_90:
[----:B------:R-:W-:Y:S05]  /*6100*/  BSYNC B1 ;  /* 0x0000000000017941 */ /* 0x000fea0003800000 */
.L_x_89:
[----:B--2---:R-:W-:Y:S01]  /*6110*/  @!P3 IMAD R57, R80, R91, R100 ;  /* 0x0000005b5039b224 */ /* 0x004fe200078e0264 */
[----:B------:R-:W-:Y:S04]  /*6120*/  BSSY B1, `(.L_x_91) ;  /* 0x0000006000017945 */ /* 0x000fe80003800000 */
[----:B------:R2:W-:Y:S01]  /*6130*/  @!P3 STG.E.U8 desc[UR36][R94.64+0x30], R57 ;  /* 0x000030395e00b986 */ /* 0x0005e2000c101124 */
[----:B------:R-:W-:Y:S05]  /*6140*/  @P5 BRA `(.L_x_92) ;  /* 0x00000000000c5947 */ /* 0x000fea0003800000 */
[----:B------:R-:W2:Y:S02]  /*6150*/  LDG.E.U8 R93, desc[UR36][R88.64+0x31] ;  /* 0x00003124585d7981 */ /* 0x000ea4000c1e1100 */
[----:B--2---:R-:W-:-:S05]  /*6160*/  PRMT R57, R93, 0x8880, RZ ;  /* 0x000088805d397816 */ /* 0x004fca00000000ff */
[----:B------:R-:W-:-:S07]  /*6170*/  IMAD R100, R57, R92, RZ ;  /* 0x0000005c39647224 */ /* 0x000fce00078e02ff */
.L_x_92:
[----:B------:R-:W-:Y:S05]  /*6180*/  BSYNC B1 ;  /* 0x0000000000017941 */ /* 0x000fea0003800000 */
.L_x_91:
[----:B------:R-:W-:Y:S01]  /*6190*/  @!P5 IMAD R81, R81, R91, R100 ;  /* 0x0000005b5151d224 */ /* 0x000fe200078e0264 */
[----:B------:R-:W-:Y:S04]  /*61a0*/  BSSY B1, `(.L_x_93) ;  /* 0x0000006000017945 */ /* 0x000fe80003800000 */
[----:B------:R0:W-:Y:S01]  /*61b0*/  @!P5 STG.E.U8 desc[UR36][R94.64+0x31], R81 ;  /* 0x000031515e00d986 */ /* 0x0001e2000c101124 */
[----:B------:R-:W-:Y:S05]  /*61c0*/  @P2 BRA `(.L_x_94) ;  /* 0x00000000000c2947 */ /* 0x000fea0003800000 */
[----:B------:R-:W2:Y:S02]  /*61d0*/  LDG.E.U8 R93, desc[UR36][R98.64+0x30] ;  /* 0x00003024625d7981 */ /* 0x000ea4000c1e1100 */
[----:B--2---:R-:W-:-:S05]  /*61e0*/  PRMT R57, R93, 0x8880, RZ ;  /* 0x000088805d397816 */ /* 0x004fca00000000ff */
[----:B------:R-:W-:-:S07]  /*61f0*/  IMAD R100, R57, R92, RZ ;  /* 0x0000005c39647224 */ /* 0x000fce00078e02ff */
.L_x_94:
[----:B------:R-:W-:Y:S05]  /*6200*/  BSYNC B1 ;  /* 0x0000000000017941 */ /* 0x000fea0003800000 */
.L_x_93:
[----:B------:R-:W-:Y:S01]  /*6210*/  ISETP.LT.OR P4, PT, R0, 0x32, !P1 ;  /* 0x000000320000780c */ /* 0x000fe20004f81670 */
[----:B--2---:R-:W-:Y:S01]  /*6220*/  @!P2 IMAD R57, R82, R91, R100 ;  /* 0x0000005b5239a224 */ /* 0x004fe200078e0264 */
[----:B------:R-:W-:Y:S01]  /*6230*/  BSSY B1, `(.L_x_95) ;  /* 0x000000b000017945 */ /* 0x000fe20003800000 */
[C---:B------:R-:W-:Y:S02]  /*6240*/  ISETP.LT.OR P3, PT, R0.reuse, 0x39, !P0 ;  /* 0x000000390000780c */ /* 0x040fe40004761670 */
[----:B------:R-:W-:Y:S01]  /*6250*/  IADD3 R105, P5, R105, 0x80, RZ ;  /* 0x0000008069697810 */ /* 0x000fe20007fbe0ff */
[----:B------:R2:W-:Y:S01]  /*6260*/  @!P2 STG.E.U8 desc[UR36][R6.64+0x30], R57 ;  /* 0x000030390600a986 */ /* 0x0005e2000c101124 */
[C---:B------:R-:W-:Y:S02]  /*6270*/  ISETP.LT.OR P2, PT, R0.reuse, 0x39, !P1 ;  /* 0x000000390000780c */ /* 0x040fe40004f41670 */
[C---:B------:R-:W-:Y:S02]  /*6280*/  ISETP.LT.OR P0, PT, R0.reuse, 0x3a, !P0 ;  /* 0x0000003a0000780c */ /* 0x040fe40004701670 */
[----:B------:R-:W-:-:S02]  /*6290*/  ISETP.LT.OR P1, PT, R0, 0x3a, !P1 ;  /* 0x0000003a0000780c */ /* 0x000fc40004f21670 */
[----:B------:R-:W-:Y:S11]  /*62a0*/  @P4 BRA `(.L_x_96) ;  /* 0x00000000000c4947 */ /* 0x000ff60003800000 */
[----:B------:R-:W2:Y:S02]  /*62b0*/  LDG.E.U8 R93, desc[UR36][R98.64+0x31] ;  /* 0x00003124625d7981 */ /* 0x000ea4000c1e1100 */
[----:B--2---:R-:W-:-:S05]  /*62c0*/  PRMT R57, R93, 0x8880, RZ ;  /* 0x000088805d397816 */ /* 0x004fca00000000ff */
[----:B------:R-:W-:-:S07]  /*62d0*/  IMAD R100, R57, R92, RZ ;  /* 0x0000005c39647224 */ /* 0x000fce00078e02ff */
.L_x_96:
[----:B------:R-:W-:Y:S05]  /*62e0*/  BSYNC B1 ;  /* 0x0000000000017941 */ /* 0x000fea0003800000 */
.L_x_95:
[----:B------:R-:W-:Y:S01]  /*62f0*/  @!P4 IMAD R83, R83, R91, R100 ;  /* 0x0000005b5353c224 */ /* 0x000fe200078e0264 */
[----:B------:R-:W-:Y:S04]  /*6300*/  BSSY B1, `(.L_x_97) ;  /* 0x0000006000017945 */ /* 0x000fe80003800000 */
[----:B------:R0:W-:Y:S01]  /*6310*/  @!P4 STG.E.U8 desc[UR36][R6.64+0x31], R83 ;  /* 0x000031530600c986 */ /* 0x0001e2000c101124 */
[----:B------:R-:W-:Y:S05]  /*6320*/  @P3 BRA `(.L_x_98) ;  /* 0x00000000000c3947 */ /* 0x000fea0003800000 */
[----:B------:R-:W2:Y:S02]  /*6330*/  LDG.E.U8 R93, desc[UR36][R88.64+0x38] ;  /* 0x00003824585d7981 */ /* 0x000ea4000c1e1100 */
[----:B--2---:R-:W-:-:S05]  /*6340*/  PRMT R57, R93, 0x8880, RZ ;  /* 0x000088805d397816 */ /* 0x004fca00000000ff */
[----:B------:R-:W-:-:S07]  /*6350*/  IMAD R100, R57, R92, RZ ;  /* 0x0000005c39647224 */ /* 0x000fce00078e02ff */
.L_x_98:
[----:B------:R-:W-:Y:S05]  /*6360*/  BSYNC B1 ;  /* 0x0000000000017941 */ /* 0x000fea0003800000 */
.L_x_97:
[----:B--2---:R-:W-:Y:S01]  /*6370*/  @!P3 IMAD R57, R84, R91, R100 ;  /* 0x0000005b5439b224 */ /* 0x004fe200078e0264 */
[----:B------:R-:W-:Y:S01]  /*6380*/  BSSY B1, `(.L_x_99) ;  /* 0x0000007000017945 */ /* 0x000fe20003800000 */
[----:B---3--:R-:W-:-:S03]  /*6390*/  IMAD.X R59, RZ, RZ, R5, P5 ;  /* 0x000000ffff3b7224 */ /* 0x008fc600028e0605 */
[----:B------:R2:W-:Y:S01]  /*63a0*/  @!P3 STG.E.U8 desc[UR36][R94.64+0x38], R57 ;  /* 0x000038395e00b986 */ /* 0x0005e2000c101124 */
[----:B------:R-:W-:Y:S05]  /*63b0*/  @P0 BRA `(.L_x_100) ;  /* 0x00000000000c0947 */ /* 0x000fea0003800000 */
[----:B------:R-:W3:Y:S02]  /*63c0*/  LDG.E.U8 R93, desc[UR36][R88.64+0x39] ;  /* 0x00003924585d7981 */ /* 0x000ee4000c1e1100 */
[----:B---3--:R-:W-:-:S05]  /*63d0*/  PRMT R5, R93, 0x8880, RZ ;  /* 0x000088805d057816 */ /* 0x008fca00000000ff */
[----:B------:R-:W-:-:S07]  /*63e0*/  IMAD R100, R5, R92, RZ ;  /* 0x0000005c05647224 */ /* 0x000fce00078e02ff */
.L_x_100:
[----:B------:R-:W-:Y:S05]  /*63f0*/  BSYNC B1 ;  /* 0x0000000000017941 */ /* 0x000fea0003800000 */
.L_x_99:
[----:B------:R-:W-:Y:S01]  /*6400*/  @!P0 IMAD R85, R85, R91, R100 ;  /* 0x0000005b55558224 */ /* 0x000fe200078e0264 */
[----:B------:R-:W-:Y:S01]  /*6410*/  BSSY B1, `(.L_x_101) ;  /* 0x0000007000017945 */ /* 0x000fe20003800000 */
[----:B------:R-:W-:-:S03]  /*6420*/  IMAD R4, R59, R22, RZ ;  /* 0x000000163b047224 */ /* 0x000fc600078e02ff */
[----:B------:R3:W-:Y:S01]  /*6430*/  @!P0 STG.E.U8 desc[UR36][R94.64+0x39], R85 ;  /* 0x000039555e008986 */ /* 0x0007e2000c101124 */
[----:B------:R-:W-:Y:S05]  /*6440*/  @P2 BRA `(.L_x_102) ;  /* 0x00000000000c2947 */ /* 0x000fea0003800000 */
[----:B------:R-:W5:Y:S02]  /*6450*/  LDG.E.U8 R93, desc[UR36][R98.64+0x38] ;  /* 0x00003824625d7981 */ /* 0x000f64000c1e1100 */
[----:B-----5:R-:W-:-:S05]  /*6460*/  PRMT R5, R93, 0x8880, RZ ;  /* 0x000088805d057816 */ /* 0x020fca00000000ff */
[----:B------:R-:W-:-:S07]  /*6470*/  IMAD R100, R5, R92, RZ ;  /* 0x0000005c05647224 */ /* 0x000fce00078e02ff */
.L_x_102:
[----:B------:R-:W-:Y:S05]  /*6480*/  BSYNC B1 ;  /* 0x0000000000017941 */ /* 0x000fea0003800000 */
.L_x_101:
[----:B------:R-:W-:Y:S01]  /*6490*/  @!P2 IMAD R5, R86, R91, R100 ;  /* 0x0000005b5605a224 */ /* 0x000fe200078e0264 */
[----:B------:R-:W-:Y:S01]  /*64a0*/  BSSY B1, `(.L_x_103) ;  /* 0x0000009000017945 */ /* 0x000fe20003800000 */
[C---:B--2---:R-:W-:Y:S02]  /*64b0*/  IMAD R57, R105.reuse, R23, R4 ;  /* 0x0000001769397224 */ /* 0x044fe400078e0204 */
[CC--:B------:R-:W-:Y:S01]  /*64c0*/  IMAD.WIDE.U32 R96, R105.reuse, R22.reuse, R96 ;  /* 0x0000001669607225 */ /* 0x0c0fe200078e0060 */
[----:B------:R2:W-:Y:S03]  /*64d0*/  @!P2 STG.E.U8 desc[UR36][R6.64+0x38], R5 ;  /* 0x000038050600a986 */ /* 0x0005e6000c101124 */
[----:B------:R-:W-:Y:S01]  /*64e0*/  IMAD.WIDE.U32 R22, R105, R22, R20 ;  /* 0x0000001669167225 */ /* 0x000fe200078e0014 */
[----:B------:R-:W-:Y:S06]  /*64f0*/  @P1 BRA `(.L_x_104) ;  /* 0x00000000000c1947 */ /* 0x000fec0003800000 */
[----:B------:R-:W2:Y:S02]  /*6500*/  LDG.E.U8 R93, desc[UR36][R98.64+0x39] ;  /* 0x00003924625d7981 */ /* 0x000ea4000c1e1100 */
[----:B--2---:R-:W-:-:S05]  /*6510*/  PRMT R5, R93, 0x8880, RZ ;  /* 0x000088805d057816 */ /* 0x004fca00000000ff */
[----:B------:R-:W-:-:S07]  /*6520*/  IMAD R100, R5, R92, RZ ;  /* 0x0000005c05647224 */ /* 0x000fce00078e02ff */
.L_x_104:
[----:B------:R-:W-:Y:S05]  /*6530*/  BSYNC B1 ;  /* 0x0000000000017941 */ /* 0x000fea0003800000 */
.L_x_103:
[----:B------:R-:W-:Y:S01]  /*6540*/  @!P1 IMAD R87, R87, R91, R100 ;  /* 0x0000005b57579224 */ /* 0x000fe200078e0264 */
[----:B------:R-:W-:Y:S01]  /*6550*/  ISETP.GE.AND P2, PT, R3, 0x81, PT ;  /* 0x000000810300780c */ /* 0x000fe20003f46270 */
[----:B------:R-:W-:Y:S01]  /*6560*/  BSSY B1, `(.L_x_105) ;  /* 0x000000c000017945 */ /* 0x000fe20003800000 */
[----:B------:R-:W-:Y:S02]  /*6570*/  IADD3 R4, P5, R22, R12, RZ ;  /* 0x0000000c16047210 */ /* 0x000fe40007fbe0ff */
[----:B------:R0:W-:Y:S01]  /*6580*/  @!P1 STG.E.U8 desc[UR36][R6.64+0x39], R87 ;  /* 0x0000395706009986 */ /* 0x0001e2000c101124 */
[----:B------:R-:W-:Y:S02]  /*6590*/  ISETP.LT.OR P1, PT, R0, 0x1, !P2 ;  /* 0x000000010000780c */ /* 0x000fe40005721670 */
[----:B--2---:R-:W-:Y:S02]  /*65a0*/  IADD3.X R5, R13, R23, R57, P5, !PT ;  /* 0x000000170d057210 */ /* 0x004fe40002ffe439 */
[----:B------:R-:W-:-:S02]  /*65b0*/  ISETP.GE.AND P0, PT, R3, 0x89, PT ;  /* 0x000000890300780c */ /* 0x000fc40003f06270 */
[----:B------:R-:W-:Y:S02]  /*65c0*/  IADD3 R12, P4, P3, R14, R12, R96 ;  /* 0x0000000c0e0c7210 */ /* 0x000fe40007b9e060 */
[----:B------:R-:W-:-:S05]  /*65d0*/  ISETP.LT.OR P5, PT, R0, 0x2, !P2 ;  /* 0x000000020000780c */ /* 0x000fca00057a1670 */
[----:B0-----:R-:W-:Y:S08]  /*65e0*/  @P1 BRA `(.L_x_106) ;  /* 0x00000000000c1947 */ /* 0x001ff00003800000 */
[----:B------:R-:W2:Y:S02]  /*65f0*/  LDG.E.U8 R93, desc[UR36][R4.64] ;  /* 0x00000024045d7981 */ /* 0x000ea4000c1e1100 */
[----:B--2---:R-:W-:-:S05]  /*6600*/  PRMT R3, R93, 0x8880, RZ ;  /* 0x000088805d037816 */ /* 0x004fca00000000ff */
[----:B------:R-:W-:-:S07]  /*6610*/  IMAD R100, R3, R92, RZ ;  /* 0x0000005c03647224 */ /* 0x000fce00078e02ff */
.L_x_106:
[----:B------:R-:W-:Y:S05]  /*6620*/  BSYNC B1 ;  /* 0x0000000000017941 */ /* 0x000fea0003800000 */
.L_x_105:
[----:B------:R-:W-:Y:S01]  /*6630*/  @!P1 IMAD R3, R24, R91, R100 ;  /* 0x0000005b18039224 */ /* 0x000fe200078e0264 */
[----:B------:R-:W-:Y:S01]  /*6640*/  BSSY B1, `(.L_x_107) ;  /* 0x0000007000017945 */ /* 0x000fe20003800000 */
[----:B------:R-:W-:-:S03]  /*6650*/  IMAD.IADD R96, R57, 0x1, R97 ;  /* 0x0000000139607824 */ /* 0x000fc600078e0261 */
[----:B------:R0:W-:Y:S01]  /*6660*/  @!P1 STG.E.U8 desc[UR36][R8.64], R3 ;  /* 0x0000000308009986 */ /* 0x0001e2000c101124 */
[----:B------:R-:W-:Y:S05]  /*6670*/  @P5 BRA `(.L_x_108) ;  /* 0x00000000000c5947 */ /* 0x000fea0003800000 */
[----:B------:R-:W0:Y:S02]  /*6680*/  LDG.E.U8 R93, desc[UR36][R4.64+0x1] ;  /* 0x00000124045d7981 */ /* 0x000e24000c1e1100 */
[----:B0-----:R-:W-:-:S05]  /*6690*/  PRMT R3, R93, 0x8880, RZ ;  /* 0x000088805d037816 */ /* 0x001fca00000000ff */
[----:B------:R-:W-:-:S07]  /*66a0*/  IMAD R100, R3, R92, RZ ;  /* 0x0000005c03647224 */ /* 0x000fce00078e02ff */
.L_x_108:
[----:B------:R-:W-:Y:S05]  /*66b0*/  BSYNC B1 ;  /* 0x0000000000017941 */ /* 0x000fea0003800000 */
.L_x_107:
[C---:B------:R-:W-:Y:S01]  /*66c0*/  ISETP.LT.OR P1, PT, R0.reuse, 0x1, !P0 ;  /* 0x000000010000780c */ /* 0x040fe20004721670 */
[----:B------:R-:W-:Y:S01]  /*66d0*/  @!P5 IMAD R25, R25, R91, R100 ;  /* 0x0000005b1919d224 */ /* 0x000fe200078e0264 */
[----:B------:R-:W-:Y:S01]  /*66e0*/  BSSY B1, `(.L_x_109) ;  /* 0x000000a000017945 */ /* 0x000fe20003800000 */
[----:B------:R-:W-:Y:S02]  /*66f0*/  IADD3.X R13, R21, R13, R96, P4, P3 ;  /* 0x0000000d150d7210 */ /* 0x000fe400027e6460 */
[C---:B------:R-:W-:Y:S01]  /*6700*/  ISETP.LT.OR P4, PT, R0.reuse, 0x2, !P0 ;  /* 0x000000020000780c */ /* 0x040fe20004781670 */
[----:B------:R2:W-:Y:S01]  /*6710*/  @!P5 STG.E.U8 desc[UR36][R8.64+0x1], R25 ;  /* 0x000001190800d986 */ /* 0x0005e2000c101124 */
[C---:B------:R-:W-:Y:S02]  /*6720*/  ISETP.LT.OR P5, PT, R0.reuse, 0x9, !P2 ;  /* 0x000000090000780c */ /* 0x040fe400057a1670 */
[----:B------:R-:W-:-:S04]  /*6730*/  ISETP.LT.OR P3, PT, R0, 0xa, !P2 ;  /* 0x0000000a0000780c */ /* 0x000fc80005761670 */
[----:B------:R-:W-:Y:S09]  /*6740*/  @P1 BRA `(.L_x_110) ;  /* 0x00000000000c1947 */ /* 0x000ff20003800000 */
[----:B------:R-:W0:Y:S02]  /*6750*/  LDG.E.U8 R93, desc[UR36][R12.64] ;  /* 0x000000240c5d7981 */ /* 0x000e24000c1e1100 */
[----:B0-----:R-:W-:-:S05]  /*6760*/  PRMT R3, R93, 0x8880, RZ ;  /* 0x000088805d037816 */ /* 0x001fca00000000ff */
[----:B------:R-:W-:-:S07]  /*6770*/  IMAD R100, R3, R92, RZ ;  /* 0x0000005c03647224 */ /* 0x000fce00078e02ff */
.L_x_110:
[----:B------:R-:W-:Y:S05]  /*6780*/  BSYNC B1 ;  /* 0x0000000000017941 */ /* 0x000fea0003800000 */
.L_x_109:
[----:B0-----:R-:W-:Y:S01]  /*6790*/  @!P1 IMAD R3, R26, R91, R100 ;  /* 0x0000005b1a039224 */ /* 0x001fe200078e0264 */
[----:B------:R-:W-:Y:S04]  /*67a0*/  BSSY B1, `(.L_x_111) ;  /* 0x0000006000017945 */ /* 0x000fe80003800000 */
[----:B------:R0:W-:Y:S01]  /*67b0*/  @!P1 STG.E.U8 desc[UR36][R10.64], R3 ;  /* 0x000000030a009986 */ /* 0x0001e2000c101124 */
[----:B------:R-:W-:Y:S05]  /*67c0*/  @P4 BRA `(.L_x_112) ;  /* 0x00000000000c4947 */ /* 0x000fea0003800000 */
[----:B------:R-:W0:Y:S02]  /*67d0*/  LDG.E.U8 R93, desc[UR36][R12.64+0x1] ;  /* 0x000001240c5d7981 */ /* 0x000e24000c1e1100 */
[----:B0-----:R-:W-:-:S05]  /*67e0*/  PRMT R3, R93, 0x8880, RZ ;  /* 0x000088805d037816 */ /* 0x001fca00000000ff */
[----:B------:R-:W-:-:S07]  /*67f0*/  IMAD R100, R3, R92, RZ ;  /* 0x0000005c03647224 */ /* 0x000fce00078e02ff */
.L_x_112:
[----:B------:R-:W-:Y:S05]  /*6800*/  BSYNC B1 ;  /* 0x0000000000017941 */ /* 0x000fea0003800000 */
.L_x_111:
[----:B------:R-:W-:Y:S01]  /*6810*/  @!P4 IMAD R27, R27, R91, R100 ;  /* 0x0000005b1b1bc224 */ /* 0x000fe200078e0264 */
[----:B------:R-:W-:Y:S04]  /*6820*/  BSSY B1, `(.L_x_113) ;  /* 0x0000006000017945 */ /* 0x000fe80003800000 */
[----:B------:R0:W-:Y:S01]  /*6830*/  @!P4 STG.E.U8 desc[UR36][R10.64+0x1], R27 ;  /* 0x0000011b0a00c986 */ /* 0x0001e2000c101124 */
[----:B------:R-:W-:Y:S05]  /*6840*/  @P5 BRA `(.L_x_114) ;  /* 0x00000000000c5947 */ /* 0x000fea0003800000 */
[----:B------:R-:W0:Y:S02]  /*6850*/  LDG.E.U8 R93, desc[UR36][R4.64+0x8] ;  /* 0x00000824045d7981 */ /* 0x000e24000c1e1100 */
[----:B0-----:R-:W-:-:S05]  /*6860*/  PRMT R3, R93, 0x8880, RZ ;  /* 0x000088805d037816 */ /* 0x001fca00000000ff */
[----:B------:R-:W-:-:S07]  /*6870*/  IMAD R100, R3, R92, RZ ;  /* 0x0000005c03647224 */ /* 0x000fce00078e02ff */
.L_x_114:
[----:B------:R-:W-:Y:S05]  /*6880*/  BSYNC B1 ;  /* 0x0000000000017941 */ /* 0x000fea0003800000 */
.L_x_113:
[----:B0-----:R-:W-:Y:S01]  /*6890*/  @!P5 IMAD R3, R28, R91, R100 ;  /* 0x0000005b1c03d224 */ /* 0x001fe200078e0264 */
[----:B------:R-:W-:Y:S04]  /*68a0*/  BSSY B1, `(.L_x_115) ;  /* 0x0000006000017945 */ /* 0x000fe80003800000 */
[----:B------:R0:W-:Y:S01]  /*68b0*/  @!P5 STG.E.U8 desc[UR36][R8.64+0x8], R3 ;  /* 0x000008030800d986 */ /* 0x0001e2000c101124 */
[----:B------:R-:W-:Y:S05]  /*68c0*/  @P3 BRA `(.L_x_116) ;  /* 0x00000000000c3947 */ /* 0x000fea0003800000 */
[----:B------:R-:W0:Y:S02]  /*68d0*/  LDG.E.U8 R93, desc[UR36][R4.64+0x9] ;  /* 0x00000924045d7981 */ /* 0x000e24000c1e1100 */
[----:B0-----:R-:W-:-:S05]  /*68e0*/  PRMT R3, R93, 0x8880, RZ ;  /* 0x000088805d037816 */ /* 0x001fca00000000ff */
[----:B------:R-:W-:-:S07]  /*68f0*/  IMAD R100, R3, R92, RZ ;  /* 0x0000005c03647224 */ /* 0x000fce00078e02ff */
.L_x_116:
[----:B------:R-:W-:Y:S05]  /*6900*/  BSYNC B1 ;  /* 0x0000000000017941 */ /* 0x000fea0003800000 */
.L_x_115:
[C---:B------:R-:W-:Y:S01]  /*6910*/  ISETP.LT.OR P5, PT, R0.reuse, 0x9, !P0 ;  /* 0x000000090000780c */ /* 0x040fe200047a1670 */
[----:B------:R-:W-:Y:S01]  /*6920*/  @!P3 IMAD R29, R29, R91, R100 ;  /* 0x0000005b1d1db224 */ /* 0x000fe200078e0264 */
[----:B------:R-:W-:Y:S01]  /*6930*/  BSSY B1, `(.L_x_117) ;  /* 0x0000009000017945 */ /* 0x000fe20003800000 */
[C---:B------:R-:W-:Y:S02]  /*6940*/  ISETP.LT.OR P4, PT, R0.reuse, 0xa, !P0 ;  /* 0x0000000a0000780c */ /* 0x040fe40004781670 */
[C---:B------:R-:W-:Y:S01]  /*6950*/  ISETP.LT.OR P1, PT, R0.reuse, 0x12, !P2 ;  /* 0x000000120000780c */ /* 0x040fe20005721670 */
[----:B------:R0:W-:Y:S01]  /*6960*/  @!P3 STG.E.U8 desc[UR36][R8.64+0x9], R29 ;  /* 0x0000091d0800b986 */ /* 0x0001e2000c101124 */
[----:B------:R-:W-:-:S06]  /*6970*/  ISETP.LT.OR P3, PT, R0, 0x11, !P2 ;  /* 0x000000110000780c */ /* 0x000fcc0005761670 */
[----:B------:R-:W-:Y:S07]  /*6980*/  @P5 BRA `(.L_x_118) ;  /* 0x00000000000c5947 */ /* 0x000fee0003800000 */
[----:B------:R-:W0:Y:S02]  /*6990*/  LDG.E.U8 R93, desc[UR36][R12.64+0x8] ;  /* 0x000008240c5d7981 */ /* 0x000e24000c1e1100 */
[----:B0-----:R-:W-:-:S05]  /*69a0*/  PRMT R3, R93, 0x8880, RZ ;  /* 0x000088805d037816 */ /* 0x001fca00000000ff */
[----:B------:R-:W-:-:S07]  /*69b0*/  IMAD R100, R3, R92, RZ ;  /* 0x0000005c03647224 */ /* 0x000fce00078e02ff */
.L_x_118:
[----:B------:R-:W-:Y:S05]  /*69c0*/  BSYNC B1 ;  /* 0x0000000000017941 */ /* 0x000fea0003800000 */
.L_x_117:
[----:B0-----:R-:W-:Y:S01]  /*69d0*/  @!P5 IMAD R3, R30, R91, R100 ;  /* 0x0000005b1e03d224 */ /* 0x001fe200078e0264 */
[----:B------:R-:W-:Y:S04]  /*69e0*/  BSSY B1, `(.L_x_119) ;  /* 0x0000006000017945 */ /* 0x000fe80003800000 */
[----:B------:R0:W-:Y:S01]  /*69f0*/  @!P5 STG.E.U8 desc[UR36][R10.64+0x8], R3 ;  /* 0x000008030a00d986 */ /* 0x0001e2000c101124 */
[----:B------:R-:W-:Y:S05]  /*6a00*/  @P4 BRA `(.L_x_120) ;  /* 0x00000000000c4947 */ /* 0x000fea0003800000 */
[----:B------:R-:W0:Y:S02]  /*6a10*/  LDG.E.U8 R93, desc[UR36][R12.64+0x9] ;  /* 0x000009240c5d7981 */ /* 0x000e24000c1e1100 */
[----:B0-----:R-:W-:-:S05]  /*6a20*/  PRMT R3, R93, 0x8880, RZ ;  /* 0x000088805d037816 */ /* 0x001fca00000000ff */
[----:B------:R-:W-:-:S07]  /*6a30*/  IMAD R100, R3, R92, RZ ;  /* 0x0000005c03647224 */ /* 0x000fce00078e02ff */
.L_x_120:
[----:B------:R-:W-:Y:S05]  /*6a40*/  BSYNC B1 ;  /* 0x0000000000017941 */ /* 0x000fea0003800000 */
.L_x_119:
[----:B------:R-:W-:Y:S01]  /*6a50*/  @!P4 IMAD R31, R31, R91, R100 ;  /* 0x0000005b1f1fc224 */ /* 0x000fe200078e0264 */
[----:B------:R-:W-:Y:S04]  /*6a60*/  BSSY B1, `(.L_x_121) ;  /* 0x0000006000017945 */ /* 0x000fe80003800000 */
[----:B------:R0:W-:Y:S01]  /*6a70*/  @!P4 STG.E.U8 desc[UR36][R10.64+0x9], R31 ;  /* 0x0000091f0a00c986 */ /* 0x0001e2000c101124 */
[----:B------:R-:W-:Y:S05]  /*6a80*/  @P3 BRA `(.L_x_122) ;  /* 0x00000000000c3947 */ /* 0x000fea0003800000 */
[----:B------:R-:W0:Y:S02]  /*6a90*/  LDG.E.U8 R93, desc[UR36][R4.64+0x10] ;  /* 0x00001024045d7981 */ /* 0x000e24000c1e1100 */
[----:B0-----:R-:W-:-:S05]  /*6aa0*/  PRMT R3, R93, 0x8880, RZ ;  /* 0x000088805d037816 */ /* 0x001fca00000000ff */
[----:B------:R-:W-:-:S07]  /*6ab0*/  IMAD R100, R3, R92, RZ ;  /* 0x0000005c03647224 */ /* 0x000fce00078e02ff */
.L_x_122:
[----:B------:R-:W-:Y:S05]  /*6ac0*/  BSYNC B1 ;  /* 0x0000000000017941 */ /* 0x000fea0003800000 */
.L_x_121:
[----:B0-----:R-:W-:Y:S01]  /*6ad0*/  @!P3 IMAD R3, R32, R91, R100 ;  /* 0x0000005b2003b224 */ /* 0x001fe200078e0264 */
[----:B------:R-:W-:Y:S04]  /*6ae0*/  BSSY B1, `(.L_x_123) ;  /* 0x0000006000017945 */ /* 0x000fe80003800000 */
[----:B------:R0:W-:Y:S01]  /*6af0*/  @!P3 STG.E.U8 desc[UR36][R8.64+0x10], R3 ;  /* 0x000010030800b986 */ /* 0x0001e2000c101124 */
[----:B------:R-:W-:Y:S05]  /*6b00*/  @P1 BRA `(.L_x_124) ;  /* 0x00000000000c1947 */ /* 0x000fea0003800000 */
[----:B------:R-:W0:Y:S02]  /*6b10*/  LDG.E.U8 R93, desc[UR36][R4.64+0x11] ;  /* 0x00001124045d7981 */ /* 0x000e24000c1e1100 */
[----:B0-----:R-:W-:-:S05]  /*6b20*/  PRMT R3, R93, 0x8880, RZ ;  /* 0x000088805d037816 */ /* 0x001fca00000000ff */
[----:B------:R-:W-:-:S07]  /*6b30*/  IMAD R100, R3, R92, RZ ;  /* 0x0000005c03647224 */ /* 0x000fce00078e02ff */
.L_x_124:
[----:B------:R-:W-:Y:S05]  /*6b40*/  BSYNC B1 ;  /* 0x0000000000017941 */ /* 0x000fea0003800000 */
.L_x_123:
        /* <DEDUP_REMOVED lines=11> */
.L_x_126:
[----:B------:R-:W-:Y:S05]  /*6c00*/  BSYNC B1 ;  /* 0x0000000000017941 */ /* 0x000fea0003800000 */
.L_x_125:
[----:B0-----:R-:W-:Y:S01]  /*6c10*/  @!P4 IMAD R3, R34, R91, R100 ;  /* 0x0000005b2203c224 */ /* 0x001fe200078e0264 */
[----:B------:R-:W-:Y:S04]  /*6c20*/  BSSY B1, `(.L_x_127) ;  /* 0x0000006000017945 */ /* 0x000fe80003800000 */
[----:B------:R0:W-:Y:S01]  /*6c30*/  @!P4 STG.E.U8 desc[UR36][R10.64+0x10], R3 ;  /* 0x000010030a00c986 */ /* 0x0001e2000c101124 */
[----:B------:R-:W-:Y:S05]  /*6c40*/  @P3 BRA `(.L_x_128) ;  /* 0x00000000000c3947 */ /* 0x000fea0003800000 */
[----:B------:R-:W0:Y:S02]  /*6c50*/  LDG.E.U8 R93, desc[UR36][R12.64+0x11] ;  /* 0x000011240c5d7981 */ /* 0x000e24000c1e1100 */
[----:B0-----:R-:W-:-:S05]  /*6c60*/  PRMT R3, R93, 0x8880, RZ ;  /* 0x000088805d037816 */ /* 0x001fca00000000ff */
[----:B------:R-:W-:-:S07]  /*6c70*/  IMAD R100, R3, R92, RZ ;  /* 0x0000005c03647224 */ /* 0x000fce00078e02ff */
.L_x_128:
[----:B------:R-:W-:Y:S05]  /*6c80*/  BSYNC B1 ;  /* 0x0000000000017941 */ /* 0x000fea0003800000 */
.L_x_127:
[----:B------:R-:W-:Y:S01]  /*6c90*/  @!P3 IMAD R35, R35, R91, R100 ;  /* 0x0000005b2323b224 */ /* 0x000fe200078e0264 */
[----:B------:R-:W-:Y:S04]  /*6ca0*/  BSSY B1, `(.L_x_129) ;  /* 0x0000006000017945 */ /* 0x000fe80003800000 */
[----:B------:R0:W-:Y:S01]  /*6cb0*/  @!P3 STG.E.U8 desc[UR36][R10.64+0x11], R35 ;  /* 0x000011230a00b986 */ /* 0x0001e2000c101124 */
[----:B------:R-:W-:Y:S05]  /*6cc0*/  @P5 BRA `(.L_x_130) ;  /* 0x00000000000c5947 */ /* 0x000fea0003800000 */
[----:B------:R-:W0:Y:S02]  /*6cd0*/  LDG.E.U8 R93, desc[UR36][R4.64+0x18] ;  /* 0x00001824045d7981 */ /* 0x000e24000c1e1100 */
[----:B0-----:R-:W-:-:S05]  /*6ce0*/  PRMT R3, R93, 0x8880, RZ ;  /* 0x000088805d037816 */ /* 0x001fca00000000ff */
[----:B------:R-:W-:-:S07]  /*6cf0*/  IMAD R100, R3, R92, RZ ;  /* 0x0000005c03647224 */ /* 0x000fce00078e02ff */
.L_x_130:
[----:B------:R-:W-:Y:S05]  /*6d00*/  BSYNC B1 ;  /* 0x0000000000017941 */ /* 0x000fea0003800000 */
.L_x_129:
[----:B0-----:R-:W-:Y:S01]  /*6d10*/  @!P5 IMAD R3, R36, R91, R100 ;  /* 0x0000005b2403d224 */ /* 0x001fe200078e0264 */
[----:B------:R-:W-:Y:S04]  /*6d20*/  BSSY B1, `(.L_x_131) ;  /* 0x0000006000017945 */ /* 0x000fe80003800000 */
[----:B------:R0:W-:Y:S01]  /*6d30*/  @!P5 STG.E.U8 desc[UR36][R8.64+0x18], R3 ;  /* 0x000018030800d986 */ /* 0x0001e2000c101124 */
[----:B------:R-:W-:Y:S05]  /*6d40*/  @P1 BRA `(.L_x_132) ;  /* 0x00000000000c1947 */ /* 0x000fea0003800000 */
[----:B------:R-:W0:Y:S02]  /*6d50*/  LDG.E.U8 R93, desc[UR36][R4.64+0x19] ;  /* 0x00001924045d7981 */ /* 0x000e24000c1e1100 */
[----:B0-----:R-:W-:-:S05]  /*6d60*/  PRMT R3, R93, 0x8880, RZ ;  /* 0x000088805d037816 */ /* 0x001fca00000000ff */
[----:B------:R-:W-:-:S07]  /*6d70*/  IMAD R100, R3, R92, RZ ;  /* 0x0000005c03647224 */ /* 0x000fce00078e02ff */
.L_x_132:
[----:B------:R-:W-:Y:S05]  /*6d80*/  BSYNC B1 ;  /* 0x0000000000017941 */ /* 0x000fea0003800000 */
.L_x_131:
        /* <DEDUP_REMOVED lines=11> */
.L_x_134:
[----:B------:R-:W-:Y:S05]  /*6e40*/  BSYNC B1 ;  /* 0x0000000000017941 */ /* 0x000fea0003800000 */
.L_x_133:
[----:B0-----:R-:W-:Y:S01]  /*6e50*/  @!P4 IMAD R3, R38, R91, R100 ;  /* 0x0000005b2603c224 */ /* 0x001fe200078e0264 */
[----:B------:R-:W-:Y:S04]  /*6e60*/  BSSY B1, `(.L_x_135) ;  /* 0x0000006000017945 */ /* 0x000fe80003800000 */
[----:B------:R0:W-:Y:S01]  /*6e70*/  @!P4 STG.E.U8 desc[UR36][R10.64+0x18], R3 ;  /* 0x000018030a00c986 */ /* 0x0001e2000c101124 */
[----:B------:R-:W-:Y:S05]  /*6e80*/  @P3 BRA `(.L_x_136) ;  /* 0x00000000000c3947 */ /* 0x000fea0003800000 */
[----:B------:R-:W0:Y:S02]  /*6e90*/  LDG.E.U8 R93, desc[UR36][R12.64+0x19] ;  /* 0x000019240c5d7981 */ /* 0x000e24000c1e1100 */
[----:B0-----:R-:W-:-:S05]  /*6ea0*/  PRMT R3, R93, 0x8880, RZ ;  /* 0x000088805d037816 */ /* 0x001fca00000000ff */
[----:B------:R-:W-:-:S07]  /*6eb0*/  IMAD R100, R3, R92, RZ ;  /* 0x0000005c03647224 */ /* 0x000fce00078e02ff */
.L_x_136:
[----:B------:R-:W-:Y:S05]  /*6ec0*/  BSYNC B1 ;  /* 0x0000000000017941 */ /* 0x000fea0003800000 */
.L_x_135:
[----:B------:R-:W-:Y:S01]  /*6ed0*/  @!P3 IMAD R39, R39, R91, R100 ;  /* 0x0000005b2727b224 */ /* 0x000fe200078e0264 */
[----:B------:R-:W-:Y:S04]  /*6ee0*/  BSSY B1, `(.L_x_137) ;  /* 0x0000006000017945 */ /* 0x000fe80003800000 */
[----:B------:R0:W-:Y:S01]  /*6ef0*/  @!P3 STG.E.U8 desc[UR36][R10.64+0x19], R39 ;  /* 0x000019270a00b986 */ /* 0x0001e2000c101124 */
[----:B------:R-:W-:Y:S05]  /*6f00*/  @P5 BRA `(.L_x_138) ;  /* 0x00000000000c5947 */ /* 0x000fea0003800000 */
[----:B------:R-:W0:Y:S02]  /*6f10*/  LDG.E.U8 R93, desc[UR36][R4.64+0x20] ;  /* 0x00002024045d7981 */ /* 0x000e24000c1e1100 */
[----:B0-----:R-:W-:-:S05]  /*6f20*/  PRMT R3, R93, 0x8880, RZ ;  /* 0x000088805d037816 */ /* 0x001fca00000000ff */
[----:B------:R-:W-:-:S07]  /*6f30*/  IMAD R100, R3, R92, RZ ;  /* 0x0000005c03647224 */ /* 0x000fce00078e02ff */
.L_x_138:
[----:B------:R-:W-:Y:S05]  /*6f40*/  BSYNC B1 ;  /* 0x0000000000017941 */ /* 0x000fea0003800000 */
.L_x_137:
[----:B0-----:R-:W-:Y:S01]  /*6f50*/  @!P5 IMAD R3, R40, R91, R100 ;  /* 0x0000005b2803d224 */ /* 0x001fe200078e0264 */
[----:B------:R-:W-:Y:S04]  /*6f60*/  BSSY B1, `(.L_x_139) ;  /* 0x0000006000017945 */ /* 0x000fe80003800000 */
[----:B------:R0:W-:Y:S01]  /*6f70*/  @!P5 STG.E.U8 desc[UR36][R8.64+0x20], R3 ;  /* 0x000020030800d986 */ /* 0x0001e2000c101124 */
[----:B------:R-:W-:Y:S05]  /*6f80*/  @P1 BRA `(.L_x_140) ;  /* 0x00000000000c1947 */ /* 0x000fea0003800000 */
[----:B------:R-:W0:Y:S02]  /*6f90*/  LDG.E.U8 R93, desc[UR36][R4.64+0x21] ;  /* 0x00002124045d7981 */ /* 0x000e24000c1e1100 */
[----:B0-----:R-:W-:-:S05]  /*6fa0*/  PRMT R3, R93, 0x8880, RZ ;  /* 0x000088805d037816 */ /* 0x001fca00000000ff */
[----:B------:R-:W-:-:S07]  /*6fb0*/  IMAD R100, R3, R92, RZ ;  /* 0x0000005c03647224 */ /* 0x000fce00078e02ff */
.L_x_140:
[----:B------:R-:W-:Y:S05]  /*6fc0*/  BSYNC B1 ;  /* 0x0000000000017941 */ /* 0x000fea0003800000 */
.L_x_139:
        /* <DEDUP_REMOVED lines=11> */
.L_x_142:
[----:B------:R-:W-:Y:S05]  /*7080*/  BSYNC B1 ;  /* 0x0000000000017941 */ /* 0x000fea0003800000 */
.L_x_141:
[----:B0-----:R-:W-:Y:S01]  /*7090*/  @!P4 IMAD R3, R42, R91, R100 ;  /* 0x0000005b2a03c224 */ /* 0x001fe200078e0264 */
[----:B------:R-:W-:Y:S04]  /*70a0*/  BSSY B1, `(.L_x_143) ;  /* 0x0000006000017945 */ /* 0x000fe80003800000 */
[----:B------:R0:W-:Y:S01]  /*70b0*/  @!P4 STG.E.U8 desc[UR36][R10.64+0x20], R3 ;  /* 0x000020030a00c986 */ /* 0x0001e2000c101124 */
[----:B------:R-:W-:Y:S05]  /*70c0*/  @P3 BRA `(.L_x_144) ;  /* 0x00000000000c3947 */ /* 0x000fea0003800000 */
[----:B------:R-:W0:Y:S02]  /*70d0*/  LDG.E.U8 R93, desc[UR36][R12.64+0x21] ;  /* 0x000021240c5d7981 */ /* 0x000e24000c1e1100 */
[----:B0-----:R-:W-:-:S05]  /*70e0*/  PRMT R3, R93, 0x8880, RZ ;  /* 0x000088805d037816 */ /* 0x001fca00000000ff */
[----:B------:R-:W-:-:S07]  /*70f0*/  IMAD R100, R3, R92, RZ ;  /* 0x0000005c03647224 */ /* 0x000fce00078e02ff */
.L_x_144:
[----:B------:R-:W-:Y:S05]  /*7100*/  BSYNC B1 ;  /* 0x0000000000017941 */ /* 0x000fea0003800000 */
.L_x_143:
[----:B------:R-:W-:Y:S01]  /*7110*/  @!P3 IMAD R43, R43, R91, R100 ;  /* 0x0000005b2b2bb224 */ /* 0x000fe200078e0264 */
[----:B------:R-:W-:Y:S04]  /*7120*/  BSSY B1, `(.L_x_145) ;  /* 0x0000006000017945 */ /* 0x000fe80003800000 */
[----:B------:R0:W-:Y:S01]  /*7130*/  @!P3 STG.E.U8 desc[UR36][R10.64+0x21], R43 ;  /* 0x0000212b0a00b986 */ /* 0x0001e2000c101124 */
[----:B------:R-:W-:Y:S05]  /*7140*/  @P5 BRA `(.L_x_146) ;  /* 0x00000000000c5947 */ /* 0x000fea0003800000 */
[----:B------:R-:W0:Y:S02]  /*7150*/  LDG.E.U8 R93, desc[UR36][R4.64+0x28] ;  /* 0x00002824045d7981 */ /* 0x000e24000c1e1100 */
[----:B0-----:R-:W-:-:S05]  /*7160*/  PRMT R3, R93, 0x8880, RZ ;  /* 0x000088805d037816 */ /* 0x001fca00000000ff */
[----:B------:R-:W-:-:S07]  /*7170*/  IMAD R100, R3, R92, RZ ;  /* 0x0000005c03647224 */ /* 0x000fce00078e02ff */
.L_x_146:
[----:B------:R-:W-:Y:S05]  /*7180*/  BSYNC B1 ;  /* 0x0000000000017941 */ /* 0x000fea0003800000 */
.L_x_145:
[----:B0-----:R-:W-:Y:S01]  /*7190*/  @!P5 IMAD R3, R44, R91, R100 ;  /* 0x0000005b2c03d224 */ /* 0x001fe200078e0264 */
[----:B------:R-:W-:Y:S04]  /*71a0*/  BSSY B1, `(.L_x_147) ;  /* 0x0000006000017945 */ /* 0x000fe80003800000 */
[----:B------:R0:W-:Y:S01]  /*71b0*/  @!P5 STG.E.U8 desc[UR36][R8.64+0x28], R3 ;  /* 0x000028030800d986 */ /* 0x0001e2000c101124 */
[----:B------:R-:W-:Y:S05]  /*71c0*/  @P1 BRA `(.L_x_148) ;  /* 0x00000000000c1947 */ /* 0x000fea0003800000 */
[----:B------:R-:W0:Y:S02]  /*71d0*/  LDG.E.U8 R93, desc[UR36][R4.64+0x29] ;  /* 0x00002924045d7981 */ /* 0x000e24000c1e1100 */
[----:B0-----:R-:W-:-:S05]  /*71e0*/  PRMT R3, R93, 0x8880, RZ ;  /* 0x000088805d037816 */ /* 0x001fca00000000ff */
[----:B------:R-:W-:-:S07]  /*71f0*/  IMAD R100, R3, R92, RZ ;  /* 0x0000005c03647224 */ /* 0x000fce00078e02ff */
.L_x_148:
[----:B------:R-:W-:Y:S05]  /*7200*/  BSYNC B1 ;  /* 0x0000000000017941 */ /* 0x000fea0003800000 */
.L_x_147:
        /* <DEDUP_REMOVED lines=11> */
.L_x_150:
[----:B------:R-:W-:Y:S05]  /*72c0*/  BSYNC B1 ;  /* 0x0000000000017941 */ /* 0x000fea0003800000 */
.L_x_149:
[----:B0-----:R-:W-:Y:S01]  /*72d0*/  @!P4 IMAD R3, R46, R91, R100 ;  /* 0x0000005b2e03c224 */ /* 0x001fe200078e0264 */
[----:B------:R-:W-:Y:S04]  /*72e0*/  BSSY B1, `(.L_x_151) ;  /* 0x0000006000017945 */ /* 0x000fe80003800000 */
[----:B------:R0:W-:Y:S01]  /*72f0*/  @!P4 STG.E.U8 desc[UR36][R10.64+0x28], R3 ;  /* 0x000028030a00c986 */ /* 0x0001e2000c101124 */
[----:B------:R-:W-:Y:S05]  /*7300*/  @P3 BRA `(.L_x_152) ;  /* 0x00000000000c3947 */ /* 0x000fea0003800000 */
[----:B------:R-:W0:Y:S02]  /*7310*/  LDG.E.U8 R93, desc[UR36][R12.64+0x29] ;  /* 0x000029240c5d7981 */ /* 0x000e24000c1e1100 */
[----:B0-----:R-:W-:-:S05]  /*7320*/  PRMT R3, R93, 0x8880, RZ ;  /* 0x000088805d037816 */ /* 0x001fca00000000ff */
[----:B------:R-:W-:-:S07]  /*7330*/  IMAD R100, R3, R92, RZ ;  /* 0x0000005c03647224 */ /* 0x000fce00078e02ff */
.L_x_152:
[----:B------:R-:W-:Y:S05]  /*7340*/  BSYNC B1 ;  /* 0x0000000000017941 */ /* 0x000fea0003800000 */
.L_x_151:
[----:B------:R-:W-:Y:S01]  /*7350*/  @!P3 IMAD R47, R47, R91, R100 ;  /* 0x0000005b2f2fb224 */ /* 0x000fe200078e0264 */
[----:B------:R-:W-:Y:S04]  /*7360*/  BSSY B1, `(.L_x_153) ;  /* 0x0000006000017945 */ /* 0x000fe80003800000 */
[----:B------:R0:W-:Y:S01]  /*7370*/  @!P3 STG.E.U8 desc[UR36][R10.64+0x29], R47 ;  /* 0x0000292f0a00b986 */ /* 0x0001e2000c101124 */
[----:B------:R-:W-:Y:S05]  /*7380*/  @P5 BRA `(.L_x_154) ;  /* 0x00000000000c5947 */ /* 0x000fea0003800000 */
[----:B------:R-:W0:Y:S02]  /*7390*/  LDG.E.U8 R93, desc[UR36][R4.64+0x30] ;  /* 0x00003024045d7981 */ /* 0x000e24000c1e1100 */
[----:B0-----:R-:W-:-:S05]  /*73a0*/  PRMT R3, R93, 0x8880, RZ ;  /* 0x000088805d037816 */ /* 0x001fca00000000ff */
[----:B------:R-:W-:-:S07]  /*73b0*/  IMAD R100, R3, R92, RZ ;  /* 0x0000005c03647224 */ /* 0x000fce00078e02ff */
.L_x_154:
[----:B------:R-:W-:Y:S05]  /*73c0*/  BSYNC B1 ;  /* 0x0000000000017941 */ /* 0x000fea0003800000 */
.L_x_153:
[----:B0-----:R-:W-:Y:S01]  /*73d0*/  @!P5 IMAD R3, R48, R91, R100 ;  /* 0x0000005b3003d224 */ /* 0x001fe200078e0264 */
[----:B------:R-:W-:Y:S04]  /*73e0*/  BSSY B1, `(.L_x_155) ;  /* 0x0000006000017945 */ /* 0x000fe80003800000 */
[----:B------:R0:W-:Y:S01]  /*73f0*/  @!P5 STG.E.U8 desc[UR36][R8.64+0x30], R3 ;  /* 0x000030030800d986 */ /* 0x0001e2000c101124 */
[----:B------:R-:W-:Y:S05]  /*7400*/  @P1 BRA `(.L_x_156) ;  /* 0x00000000000c1947 */ /* 0x000fea0003800000 */
[----:B------:R-:W0:Y:S02]  /*7410*/  LDG.E.U8 R93, desc[UR36][R4.64+0x31] ;  /* 0x00003124045d7981 */ /* 0x000e24000c1e1100 */
[----:B0-----:R-:W-:-:S05]  /*7420*/  PRMT R3, R93, 0x8880, RZ ;  /* 0x000088805d037816 */ /* 0x001fca00000000ff */
[----:B------:R-:W-:-:S07]  /*7430*/  IMAD R100, R3, R92, RZ ;  /* 0x0000005c03647224 */ /* 0x000fce00078e02ff */
.L_x_156:
[----:B------:R-:W-:Y:S05]  /*7440*/  BSYNC B1 ;  /* 0x0000000000017941 */ /* 0x000fea0003800000 */
.L_x_155:
[C---:B------:R-:W-:Y:S01]  /*7450*/  ISETP.LT.OR P4, PT, R0.reuse, 0x31, !P0 ;  /* 0x000000310000780c */ /* 0x040fe20004781670 */
[----:B------:R-:W-:Y:S01]  /*7460*/  @!P1 IMAD R49, R49, R91, R100 ;  /* 0x0000005b31319224 */ /* 0x000fe200078e0264 */
[----:B------:R-:W-:Y:S01]  /*7470*/  BSSY B1, `(.L_x_157) ;  /* 0x000000a000017945 */ /* 0x000fe20003800000 */
[C---:B------:R-:W-:Y:S02]  /*7480*/  ISETP.LT.OR P3, PT, R0.reuse, 0x32, !P0 ;  /* 0x000000320000780c */ /* 0x040fe40004761670 */
        /* <DEDUP_REMOVED lines=8> */
.L_x_158:
[----:B------:R-:W-:Y:S05]  /*7510*/  BSYNC B1 ;  /* 0x0000000000017941 */ /* 0x000fea0003800000 */
.L_x_157:
[----:B0-----:R-:W-:Y:S01]  /*7520*/  @!P4 IMAD R3, R50, R91, R100 ;  /* 0x0000005b3203c224 */ /* 0x001fe200078e0264 */
[----:B------:R-:W-:Y:S04]  /*7530*/  BSSY B1, `(.L_x_159) ;  /* 0x0000006000017945 */ /* 0x000fe80003800000 */
[----:B------:R0:W-:Y:S01]  /*7540*/  @!P4 STG.E.U8 desc[UR36][R10.64+0x30], R3 ;  /* 0x000030030a00c986 */ /* 0x0001e2000c101124 */
[----:B------:R-:W-:Y:S05]  /*7550*/  @P3 BRA `(.L_x_160) ;  /* 0x00000000000c3947 */ /* 0x000fea0003800000 */
[----:B------:R-:W0:Y:S02]  /*7560*/  LDG.E.U8 R93, desc[UR36][R12.64+0x31] ;  /* 0x000031240c5d7981 */ /* 0x000e24000c1e1100 */
[----:B0-----:R-:W-:-:S05]  /*7570*/  PRMT R3, R93, 0x8880, RZ ;  /* 0x000088805d037816 */ /* 0x001fca00000000ff */
[----:B------:R-:W-:-:S07]  /*7580*/  IMAD R100, R3, R92, RZ ;  /* 0x0000005c03647224 */ /* 0x000fce00078e02ff */
.L_x_160:
[----:B------:R-:W-:Y:S05]  /*7590*/  BSYNC B1 ;  /* 0x0000000000017941 */ /* 0x000fea0003800000 */
.L_x_159:
[----:B------:R-:W-:Y:S01]  /*75a0*/  @!P3 IMAD R51, R51, R91, R100 ;  /* 0x0000005b3333b224 */ /* 0x000fe200078e0264 */
[----:B------:R-:W-:Y:S04]  /*75b0*/  BSSY B1, `(.L_x_161) ;  /* 0x0000006000017945 */ /* 0x000fe80003800000 */
[----:B------:R0:W-:Y:S01]  /*75c0*/  @!P3 STG.E.U8 desc[UR36][R10.64+0x31], R51 ;  /* 0x000031330a00b986 */ /* 0x0001e2000c101124 */
[----:B------:R-:W-:Y:S05]  /*75d0*/  @P1 BRA `(.L_x_162) ;  /* 0x00000000000c1947 */ /* 0x000fea0003800000 */
[----:B------:R-:W0:Y:S02]  /*75e0*/  LDG.E.U8 R93, desc[UR36][R4.64+0x38] ;  /* 0x00003824045d7981 */ /* 0x000e24000c1e1100 */
[----:B0-----:R-:W-:-:S05]  /*75f0*/  PRMT R3, R93, 0x8880, RZ ;  /* 0x000088805d037816 */ /* 0x001fca00000000ff */
[----:B------:R-:W-:-:S07]  /*7600*/  IMAD R100, R3, R92, RZ ;  /* 0x0000005c03647224 */ /* 0x000fce00078e02ff */
.L_x_162:
[----:B------:R-:W-:Y:S05]  /*7610*/  BSYNC B1 ;  /* 0x0000000000017941 */ /* 0x000fea0003800000 */
.L_x_161:
[----:B0-----:R-:W-:Y:S01]  /*7620*/  @!P1 IMAD R3, R52, R91, R100 ;  /* 0x0000005b34039224 */ /* 0x001fe200078e0264 */
[----:B------:R-:W-:Y:S04]  /*7630*/  BSSY B1, `(.L_x_163) ;  /* 0x0000006000017945 */ /* 0x000fe80003800000 */
[----:B------:R0:W-:Y:S01]  /*7640*/  @!P1 STG.E.U8 desc[UR36][R8.64+0x38], R3 ;  /* 0x0000380308009986 */ /* 0x0001e2000c101124 */
[----:B------:R-:W-:Y:S05]  /*7650*/  @P2 BRA `(.L_x_164) ;  /* 0x00000000000c2947 */ /* 0x000fea0003800000 */
[----:B------:R-:W0:Y:S02]  /*7660*/  LDG.E.U8 R93, desc[UR36][R4.64+0x39] ;  /* 0x00003924045d7981 */ /* 0x000e24000c1e1100 */
[----:B0-----:R-:W-:-:S05]  /*7670*/  PRMT R3, R93, 0x8880, RZ ;  /* 0x000088805d037816 */ /* 0x001fca00000000ff */
[----:B------:R-:W-:-:S07]  /*7680*/  IMAD R100, R3, R92, RZ ;  /* 0x0000005c03647224 */ /* 0x000fce00078e02ff */
.L_x_164:
[----:B------:R-:W-:Y:S05]  /*7690*/  BSYNC B1 ;  /* 0x0000000000017941 */ /* 0x000fea0003800000 */
.L_x_163:
[----:B------:R-:W-:Y:S01]  /*76a0*/  @!P2 IMAD R53, R53, R91, R100 ;  /* 0x0000005b3535a224 */ /* 0x000fe200078e0264 */
[----:B------:R-:W-:Y:S04]  /*76b0*/  BSSY B1, `(.L_x_165) ;  /* 0x0000006000017945 */ /* 0x000fe80003800000 */
[----:B------:R0:W-:Y:S01]  /*76c0*/  @!P2 STG.E.U8 desc[UR36][R8.64+0x39], R53 ;  /* 0x000039350800a986 */ /* 0x0001e2000c101124 */
[----:B------:R-:W-:Y:S05]  /*76d0*/  @P5 BRA `(.L_x_166) ;  /* 0x00000000000c5947 */ /* 0x000fea0003800000 */
[----:B------:R-:W0:Y:S02]  /*76e0*/  LDG.E.U8 R93, desc[UR36][R12.64+0x38] ;  /* 0x000038240c5d7981 */ /* 0x000e24000c1e1100 */
[----:B0-----:R-:W-:-:S05]  /*76f0*/  PRMT R3, R93, 0x8880, RZ ;  /* 0x000088805d037816 */ /* 0x001fca00000000ff */
[----:B------:R-:W-:-:S07]  /*7700*/  IMAD R100, R3, R92, RZ ;  /* 0x0000005c03647224 */ /* 0x000fce00078e02ff */
.L_x_166:
[----:B------:R-:W-:Y:S05]  /*7710*/  BSYNC B1 ;  /* 0x0000000000017941 */ /* 0x000fea0003800000 */
.L_x_165:
[----:B0-----:R-:W-:Y:S01]  /*7720*/  @!P5 IMAD R3, R54, R91, R100 ;  /* 0x0000005b3603d224 */ /* 0x001fe200078e0264 */
[----:B------:R-:W-:Y:S01]  /*7730*/  ISETP.LT.OR P0, PT, R0, 0x3a, !P0 ;  /* 0x0000003a0000780c */ /* 0x000fe20004701670 */
[----:B------:R-:W-:Y:S03]  /*7740*/  BSSY B1, `(.L_x_167) ;  /* 0x0000006000017945 */ /* 0x000fe60003800000 */
[----:B------:R0:W-:Y:S09]  /*7750*/  @!P5 STG.E.U8 desc[UR36][R10.64+0x38], R3 ;  /* 0x000038030a00d986 */ /* 0x0001f2000c101124 */
[----:B------:R-:W-:Y:S05]  /*7760*/  @P0 BRA `(.L_x_168) ;  /* 0x00000000000c0947 */ /* 0x000fea0003800000 */
[----:B------:R-:W0:Y:S02]  /*7770*/  LDG.E.U8 R93, desc[UR36][R12.64+0x39] ;  /* 0x000039240c5d7981 */ /* 0x000e24000c1e1100 */
[----:B0-----:R-:W-:-:S05]  /*7780*/  PRMT R3, R93, 0x8880, RZ ;  /* 0x000088805d037816 */ /* 0x001fca00000000ff */
[----:B------:R-:W-:-:S07]  /*7790*/  IMAD R100, R3, R92, RZ ;  /* 0x0000005c03647224 */ /* 0x000fce00078e02ff */
.L_x_168:
[----:B------:R-:W-:Y:S05]  /*77a0*/  BSYNC B1 ;  /* 0x0000000000017941 */ /* 0x000fea0003800000 */
.L_x_167:
[----:B------:R-:W-:Y:S01]  /*77b0*/  IMAD R55, R55, R91, R100 ;  /* 0x0000005b37377224 */ /* 0x000fe200078e0264 */
[----:B------:R-:W-:Y:S06]  /*77c0*/  @P0 BRA `(.L_x_169) ;  /* 0x0000000c00180947 */ /* 0x000fec0003800000 */
[----:B------:R0:W-:Y:S01]  /*77d0*/  STG.E.U8 desc[UR36][R10.64+0x39], R55 ;  /* 0x000039370a007986 */ /* 0x0001e2000c101124 */
[----:B------:R-:W-:Y:S05]  /*77e0*/  BRA `(.L_x_169) ;  /* 0x0000000c00107947 */ /* 0x000fea0003800000 */
.L_x_40:
[C---:B------:R-:W-:Y:S02]  /*77f0*/  ISETP.GE.AND P2, PT, R3.reuse, 0x1, PT ;  /* 0x000000010300780c */ /* 0x040fe40003f46270 */
[----:B------:R-:W-:Y:S02]  /*7800*/  ISETP.GE.AND P1, PT, R3, 0x9, PT ;  /* 0x000000090300780c */ /* 0x000fe40003f26270 */
[C---:B------:R-:W-:Y:S02]  /*7810*/  ISETP.LT.OR P4, PT, R0.reuse, 0x1, !P2 ;  /* 0x000000010000780c */ /* 0x040fe40005781670 */
[C---:B------:R-:W-:Y:S02]  /*7820*/  ISETP.LT.OR P5, PT, R0.reuse, 0x2, !P2 ;  /* 0x000000020000780c */ /* 0x040fe400057a1670 */
[C---:B------:R-:W-:Y:S02]  /*7830*/  ISETP.LT.OR P0, PT, R0.reuse, 0x1, !P1 ;  /* 0x000000010000780c */ /* 0x040fe40004f01670 */
[----:B------:R-:W-:-:S07]  /*7840*/  ISETP.LT.OR P3, PT, R0, 0x2, !P1 ;  /* 0x000000020000780c */ /* 0x000fce0004f61670 */
[-C--:B------:R-:W-:Y:S02]  /*7850*/  @!P4 IMAD R5, R56, R91.reuse, RZ ;  /* 0x0000005b3805c224 */ /* 0x080fe400078e02ff */
[-C--:B------:R-:W-:Y:S02]  /*7860*/  @!P5 IMAD R57, R57, R91.reuse, RZ ;  /* 0x0000005b3939d224 */ /* 0x080fe400078e02ff */
[-C--:B------:R-:W-:Y:S01]  /*7870*/  @!P0 IMAD R13, R58, R91.reuse, RZ ;  /* 0x0000005b3a0d8224 */ /* 0x080fe200078e02ff */
[----:B------:R0:W-:Y:S01]  /*7880*/  @!P4 STG.E.U8 desc[UR36][R94.64], R5 ;  /* 0x000000055e00c986 */ /* 0x0001e2000c101124 */
[C---:B------:R-:W-:Y:S01]  /*7890*/  ISETP.LT.OR P4, PT, R0.reuse, 0x9, !P2 ;  /* 0x000000090000780c */ /* 0x040fe20005781670 */
[----:B------:R-:W-:Y:S02]  /*78a0*/  @!P3 IMAD R59, R59, R91, RZ ;  /* 0x0000005b3b3bb224 */ /* 0x000fe400078e02ff */
[----:B------:R-:W-:Y:S01]  /*78b0*/  @!P5 STG.E.U8 desc[UR36][R94.64+0x1], R57 ;  /* 0x000001395e00d986 */ /* 0x000fe2000c101124 */
[----:B------:R-:W-:-:S03]  /*78c0*/  ISETP.LT.OR P5, PT, R0, 0xa, !P2 ;  /* 0x0000000a0000780c */ /* 0x000fc600057a1670 */
[----:B------:R1:W-:Y:S01]  /*78d0*/  @!P0 STG.E.U8 desc[UR36][R6.64], R13 ;  /* 0x0000000d06008986 */ /* 0x0003e2000c101124 */
[----:B------:R-:W-:-:S03]  /*78e0*/  ISETP.LT.OR P0, PT, R0, 0x9, !P1 ;  /* 0x000000090000780c */ /* 0x000fc60004f01670 */
[----:B------:R-:W-:Y:S01]  /*78f0*/  @!P3 STG.E.U8 desc[UR36][R6.64+0x1], R59 ;  /* 0x0000013b0600b986 */ /* 0x000fe2000c101124 */
[----:B------:R-:W-:Y:S01]  /*7900*/  ISETP.LT.OR P3, PT, R0, 0xa, !P1 ;  /* 0x0000000a0000780c */ /* 0x000fe20004f61670 */
[----:B------:R-:W-:-:S04]  /*7910*/  @!P4 IMAD R15, R60, R91, RZ ;  /* 0x0000005b3c0fc224 */ /* 0x000fc800078e02ff */
[-C--:B------:R-:W-:Y:S01]  /*7920*/  @!P5 IMAD R61, R61, R91.reuse, RZ ;  /* 0x0000005b3d3dd224 */ /* 0x080fe200078e02ff */
[----:B------:R2:W-:Y:S01]  /*7930*/  @!P4 STG.E.U8 desc[UR36][R94.64+0x8], R15 ;  /* 0x0000080f5e00c986 */ /* 0x0005e2000c101124 */
[----:B------:R-:W-:Y:S02]  /*7940*/  ISETP.LT.OR P4, PT, R0, 0x11, !P2 ;  /* 0x000000110000780c */ /* 0x000fe40005781670 */
[-C--:B0-----:R-:W-:Y:S01]  /*7950*/  @!P0 IMAD R5, R62, R91.reuse, RZ ;  /* 0x0000005b3e058224 */ /* 0x081fe200078e02ff */
[----:B------:R-:W-:Y:S01]  /*7960*/  @!P5 STG.E.U8 desc[UR36][R94.64+0x9], R61 ;  /* 0x0000093d5e00d986 */ /* 0x000fe2000c101124 */
[C---:B------:R-:W-:Y:S02]  /*7970*/  ISETP.LT.OR P5, PT, R0.reuse, 0x12, !P2 ;  /* 0x000000120000780c */ /* 0x040fe400057a1670 */
[----:B------:R-:W-:Y:S01]  /*7980*/  @!P3 IMAD R63, R63, R91, RZ ;  /* 0x0000005b3f3fb224 */ /* 0x000fe200078e02ff */
[----:B------:R0:W-:Y:S01]  /*7990*/  @!P0 STG.E.U8 desc[UR36][R6.64+0x8], R5 ;  /* 0x0000080506008986 */ /* 0x0001e2000c101124 */
[----:B------:R-:W-:-:S03]  /*79a0*/  ISETP.LT.OR P0, PT, R0, 0x11, !P1 ;  /* 0x000000110000780c */ /* 0x000fc60004f01670 */
[----:B------:R-:W-:Y:S01]  /*79b0*/  @!P3 STG.E.U8 desc[UR36][R6.64+0x9], R63 ;  /* 0x0000093f0600b986 */ /* 0x000fe2000c101124 */
[----:B------:R-:W-:Y:S01]  /*79c0*/  ISETP.LT.OR P3, PT, R0, 0x12, !P1 ;  /* 0x000000120000780c */ /* 0x000fe20004f61670 */
[----:B-1----:R-:W-:-:S04]  /*79d0*/  @!P4 IMAD R13, R64, R91, RZ ;  /* 0x0000005b400dc224 */ /* 0x002fc800078e02ff */
[-C--:B------:R-:W-:Y:S01]  /*79e0*/  @!P5 IMAD R65, R65, R91.reuse, RZ ;  /* 0x0000005b4141d224 */ /* 0x080fe200078e02ff */
[----:B------:R1:W-:Y:S01]  /*79f0*/  @!P4 STG.E.U8 desc[UR36][R94.64+0x10], R13 ;  /* 0x0000100d5e00c986 */ /* 0x0003e2000c101124 */
[----:B------:R-:W-:Y:S02]  /*7a00*/  ISETP.LT.OR P4, PT, R0, 0x19, !P2 ;  /* 0x000000190000780c */ /* 0x000fe40005781670 */
[-C--:B--2---:R-:W-:Y:S01]  /*7a10*/  @!P0 IMAD R15, R66, R91.reuse, RZ ;  /* 0x0000005b420f8224 */ /* 0x084fe200078e02ff */
[----:B------:R-:W-:Y:S01]  /*7a20*/  @!P5 STG.E.U8 desc[UR36][R94.64+0x11], R65 ;  /* 0x000011415e00d986 */ /* 0x000fe2000c101124 */
[C---:B------:R-:W-:Y:S02]  /*7a30*/  ISETP.LT.OR P5, PT, R0.reuse, 0x1a, !P2 ;  /* 0x0000001a0000780c */ /* 0x040fe400057a1670 */
[----:B------:R-:W-:Y:S01]  /*7a40*/  @!P3 IMAD R67, R67, R91, RZ ;  /* 0x0000005b4343b224 */ /* 0x000fe200078e02ff */
[----:B------:R2:W-:Y:S01]  /*7a50*/  @!P0 STG.E.U8 desc[UR36][R6.64+0x10], R15 ;  /* 0x0000100f06008986 */ /* 0x0005e2000c101124 */
[----:B------:R-:W-:-:S03]  /*7a60*/  ISETP.LT.OR P0, PT, R0, 0x19, !P1 ;  /* 0x000000190000780c */ /* 0x000fc60004f01670 */
[----:B------:R-:W-:Y:S01]  /*7a70*/  @!P3 STG.E.U8 desc[UR36][R6.64+0x11], R67 ;  /* 0x000011430600b986 */ /* 0x000fe2000c101124 */
[----:B------:R-:W-:Y:S01]  /*7a80*/  ISETP.LT.OR P3, PT, R0, 0x1a, !P1 ;  /* 0x0000001a0000780c */ /* 0x000fe20004f61670 */
[----:B0-----:R-:W-:-:S04]  /*7a90*/  @!P4 IMAD R5, R68, R91, RZ ;  /* 0x0000005b4405c224 */ /* 0x001fc800078e02ff */
[-C--:B------:R-:W-:Y:S01]  /*7aa0*/  @!P5 IMAD R69, R69, R91.reuse, RZ ;  /* 0x0000005b4545d224 */ /* 0x080fe200078e02ff */
[----:B------:R0:W-:Y:S01]  /*7ab0*/  @!P4 STG.E.U8 desc[UR36][R94.64+0x18], R5 ;  /* 0x000018055e00c986 */ /* 0x0001e2000c101124 */
[----:B------:R-:W-:Y:S02]  /*7ac0*/  ISETP.LT.OR P4, PT, R0, 0x21, !P2 ;  /* 0x000000210000780c */ /* 0x000fe40005781670 */
[-C--:B-1----:R-:W-:Y:S01]  /*7ad0*/  @!P0 IMAD R13, R70, R91.reuse, RZ ;  /* 0x0000005b460d8224 */ /* 0x082fe200078e02ff */
[----:B------:R-:W-:Y:S01]  /*7ae0*/  @!P5 STG.E.U8 desc[UR36][R94.64+0x19], R69 ;  /* 0x000019455e00d986 */ /* 0x000fe2000c101124 */
[C---:B------:R-:W-:Y:S02]  /*7af0*/  ISETP.LT.OR P5, PT, R0.reuse, 0x22, !P2 ;  /* 0x000000220000780c */ /* 0x040fe400057a1670 */
[----:B------:R-:W-:Y:S01]  /*7b00*/  @!P3 IMAD R71, R71, R91, RZ ;  /* 0x0000005b4747b224 */ /* 0x000fe200078e02ff */
[----:B------:R1:W-:Y:S01]  /*7b10*/  @!P0 STG.E.U8 desc[UR36][R6.64+0x18], R13 ;  /* 0x0000180d06008986 */ /* 0x0003e2000c101124 */
[----:B------:R-:W-:-:S03]  /*7b20*/  ISETP.LT.OR P0, PT, R0, 0x21, !P1 ;  /* 0x000000210000780c */ /* 0x000fc60004f01670 */
[----:B------:R-:W-:Y:S01]  /*7b30*/  @!P3 STG.E.U8 desc[UR36][R6.64+0x19], R71 ;  /* 0x000019470600b986 */ /* 0x000fe2000c101124 */
[----:B------:R-:W-:Y:S01]  /*7b40*/  ISETP.LT.OR P3, PT, R0, 0x22, !P1 ;  /* 0x000000220000780c */ /* 0x000fe20004f61670 */
[----:B--2---:R-:W-:-:S04]  /*7b50*/  @!P4 IMAD R15, R72, R91, RZ ;  /* 0x0000005b480fc224 */ /* 0x004fc800078e02ff */
        /* <DEDUP_REMOVED lines=28> */
[C---:B------:R-:W-:Y:S01]  /*7d20*/  ISETP.LT.OR P2, PT, R0.reuse, 0x3a, !P2 ;  /* 0x0000003a0000780c */ /* 0x040fe20005741670 */
[----:B------:R-:W-:Y:S01]  /*7d30*/  @!P5 STG.E.U8 desc[UR36][R94.64+0x31], R81 ;  /* 0x000031515e00d986 */ /* 0x000fe2000c101124 */
[C---:B------:R-:W-:Y:S01]  /*7d40*/  ISETP.LT.OR P5, PT, R0.reuse, 0x39, !P1 ;  /* 0x000000390000780c */ /* 0x040fe20004fa1670 */
[----:B------:R-:W-:Y:S01]  /*7d50*/  @!P3 IMAD R83, R83, R91, RZ ;  /* 0x0000005b5353b224 */ /* 0x000fe200078e02ff */
[----:B------:R-:W-:Y:S01]  /*7d60*/  ISETP.LT.OR P1, PT, R0, 0x3a, !P1 ;  /* 0x0000003a0000780c */ /* 0x000fe20004f21670 */
[----:B------:R-:W-:Y:S01]  /*7d70*/  @!P0 STG.E.U8 desc[UR36][R6.64+0x30], R13 ;  /* 0x0000300d06008986 */ /* 0x000fe2000c101124 */
[----:B------:R-:W-:-:S03]  /*7d80*/  ISETP.GE.AND P0, PT, R3, 0x81, PT ;  /* 0x000000810300780c */ /* 0x000fc60003f06270 */
[----:B------:R-:W-:Y:S01]  /*7d90*/  @!P3 STG.E.U8 desc[UR36][R6.64+0x31], R83 ;  /* 0x000031530600b986 */ /* 0x000fe2000c101124 */
[-C--:B--2---:R-:W-:Y:S01]  /*7da0*/  @!P4 IMAD R15, R84, R91.reuse, RZ ;  /* 0x0000005b540fc224 */ /* 0x084fe200078e02ff */
[C---:B------:R-:W-:Y:S02]  /*7db0*/  ISETP.LT.OR P3, PT, R0.reuse, 0x1, !P0 ;  /* 0x000000010000780c */ /* 0x040fe40004761670 */
[-C--:B------:R-:W-:Y:S02]  /*7dc0*/  @!P2 IMAD R85, R85, R91.reuse, RZ ;  /* 0x0000005b5555a224 */ /* 0x080fe400078e02ff */
[----:B------:R-:W-:Y:S01]  /*7dd0*/  @!P4 STG.E.U8 desc[UR36][R94.64+0x38], R15 ;  /* 0x0000380f5e00c986 */ /* 0x000fe2000c101124 */
[----:B------:R-:W-:Y:S01]  /*7de0*/  ISETP.LT.OR P4, PT, R0, 0x2, !P0 ;  /* 0x000000020000780c */ /* 0x000fe20004781670 */
[-C--:B0-----:R-:W-:Y:S02]  /*7df0*/  @!P5 IMAD R5, R86, R91.reuse, RZ ;  /* 0x0000005b5605d224 */ /* 0x081fe400078e02ff */
[----:B------:R-:W-:Y:S01]  /*7e00*/  @!P2 STG.E.U8 desc[UR36][R94.64+0x39], R85 ;  /* 0x000039555e00a986 */ /* 0x000fe2000c101124 */
[----:B------:R-:W-:Y:S01]  /*7e10*/  ISETP.GE.AND P2, PT, R3, 0x89, PT ;  /* 0x000000890300780c */ /* 0x000fe20003f46270 */
[----:B------:R-:W-:-:S02]  /*7e20*/  @!P1 IMAD R87, R87, R91, RZ ;  /* 0x0000005b57579224 */ /* 0x000fc400078e02ff */
[----:B------:R0:W-:Y:S01]  /*7e30*/  @!P5 STG.E.U8 desc[UR36][R6.64+0x38], R5 ;  /* 0x000038050600d986 */ /* 0x0001e2000c101124 */
[-C--:B------:R-:W-:Y:S01]  /*7e40*/  @!P3 IMAD R3, R24, R91.reuse, RZ ;  /* 0x0000005b1803b224 */ /* 0x080fe200078e02ff */
[C---:B------:R-:W-:Y:S02]  /*7e50*/  ISETP.LT.OR P5, PT, R0.reuse, 0x1, !P2 ;  /* 0x000000010000780c */ /* 0x040fe400057a1670 */
[----:B------:R-:W-:Y:S01]  /*7e60*/  @!P1 STG.E.U8 desc[UR36][R6.64+0x39], R87 ;  /* 0x0000395706009986 */ /* 0x000fe2000c101124 */
[C---:B------:R-:W-:Y:S01]  /*7e70*/  ISETP.LT.OR P1, PT, R0.reuse, 0x2, !P2 ;  /* 0x000000020000780c */ /* 0x040fe20005721670 */
[----:B------:R-:W-:Y:S02]  /*7e80*/  @!P4 IMAD R25, R25, R91, RZ ;  /* 0x0000005b1919c224 */ /* 0x000fe400078e02ff */
[----:B------:R1:W-:Y:S01]  /*7e90*/  @!P3 STG.E.U8 desc[UR36][R8.64], R3 ;  /* 0x000000030800b986 */ /* 0x0003e2000c101124 */
[----:B------:R-:W-:-:S03]  /*7ea0*/  ISETP.LT.OR P3, PT, R0, 0x9, !P0 ;  /* 0x000000090000780c */ /* 0x000fc60004761670 */
[----:B------:R-:W-:Y:S01]  /*7eb0*/  @!P4 STG.E.U8 desc[UR36][R8.64+0x1], R25 ;  /* 0x000001190800c986 */ /* 0x000fe2000c101124 */
[----:B------:R-:W-:Y:S02]  /*7ec0*/  ISETP.LT.OR P4, PT, R0, 0xa, !P0 ;  /* 0x0000000a0000780c */ /* 0x000fe40004781670 */
[----:B0-----:R-:W-:-:S03]  /*7ed0*/  @!P5 IMAD R5, R26, R91, RZ ;  /* 0x0000005b1a05d224 */ /* 0x001fc600078e02ff */
[-C--:B------:R-:W-:Y:S02]  /*7ee0*/  @!P1 IMAD R27, R27, R91.reuse, RZ ;  /* 0x0000005b1b1b9224 */ /* 0x080fe400078e02ff */
[----:B------:R0:W-:Y:S01]  /*7ef0*/  @!P5 STG.E.U8 desc[UR36][R10.64], R5 ;  /* 0x000000050a00d986 */ /* 0x0001e2000c101124 */
[----:B------:R-:W-:Y:S01]  /*7f00*/  ISETP.LT.OR P5, PT, R0, 0x9, !P2 ;  /* 0x000000090000780c */ /* 0x000fe200057a1670 */
[-C--:B------:R-:W-:Y:S02]  /*7f10*/  @!P3 IMAD R13, R28, R91.reuse, RZ ;  /* 0x0000005b1c0db224 */ /* 0x080fe400078e02ff */
[----:B------:R-:W-:Y:S01]  /*7f20*/  @!P1 STG.E.U8 desc[UR36][R10.64+0x1], R27 ;  /* 0x0000011b0a009986 */ /* 0x000fe2000c101124 */
[C---:B------:R-:W-:Y:S01]  /*7f30*/  ISETP.LT.OR P1, PT, R0.reuse, 0xa, !P2 ;  /* 0x0000000a0000780c */ /* 0x040fe20005721670 */
[----:B------:R-:W-:Y:S02]  /*7f40*/  @!P4 IMAD R29, R29, R91, RZ ;  /* 0x0000005b1d1dc224 */ /* 0x000fe400078e02ff */
[----:B------:R-:W-:Y:S01]  /*7f50*/  @!P3 STG.E.U8 desc[UR36][R8.64+0x8], R13 ;  /* 0x0000080d0800b986 */ /* 0x000fe2000c101124 */
[----:B------:R-:W-:-:S03]  /*7f60*/  ISETP.LT.OR P3, PT, R0, 0x11, !P0 ;  /* 0x000000110000780c */ /* 0x000fc60004761670 */
[----:B------:R-:W-:Y:S01]  /*7f70*/  @!P4 STG.E.U8 desc[UR36][R8.64+0x9], R29 ;  /* 0x0000091d0800c986 */ /* 0x000fe2000c101124 */
[----:B------:R-:W-:Y:S01]  /*7f80*/  ISETP.LT.OR P4, PT, R0, 0x12, !P0 ;  /* 0x000000120000780c */ /* 0x000fe20004781670 */
[----:B-1----:R-:W-:-:S04]  /*7f90*/  @!P5 IMAD R3, R30, R91, RZ ;  /* 0x0000005b1e03d224 */ /* 0x002fc800078e02ff */
[-C--:B------:R-:W-:Y:S01]  /*7fa0*/  @!P1 IMAD R31, R31, R91.reuse, RZ ;  /* 0x0000005b1f1f9224 */ /* 0x080fe200078e02ff */
[----:B------:R1:W-:Y:S01]  /*7fb0*/  @!P5 STG.E.U8 desc[UR36][R10.64+0x8], R3 ;  /* 0x000008030a00d986 */ /* 0x0003e2000c101124 */
[----:B------:R-:W-:Y:S02]  /*7fc0*/  ISETP.LT.OR P5, PT, R0, 0x11, !P2 ;  /* 0x000000110000780c */ /* 0x000fe400057a1670 */
[-C--:B0-----:R-:W-:Y:S01]  /*7fd0*/  @!P3 IMAD R5, R32, R91.reuse, RZ ;  /* 0x0000005b2005b224 */ /* 0x081fe200078e02ff */
[----:B------:R-:W-:Y:S01]  /*7fe0*/  @!P1 STG.E.U8 desc[UR36][R10.64+0x9], R31 ;  /* 0x0000091f0a009986 */ /* 0x000fe2000c101124 */
[C---:B------:R-:W-:Y:S02]  /*7ff0*/  ISETP.LT.OR P1, PT, R0.reuse, 0x12, !P2 ;  /* 0x000000120000780c */ /* 0x040fe40005721670 */
[----:B------:R-:W-:Y:S01]  /*8000*/  @!P4 IMAD R33, R33, R91, RZ ;  /* 0x0000005b2121c224 */ /* 0x000fe200078e02ff */
        /* <DEDUP_REMOVED lines=8> */
[-C--:B------:R-:W-:Y:S01]  /*8090*/  @!P3 IMAD R7, R36, R91.reuse, RZ ;  /* 0x0000005b2407b224 */ /* 0x080fe200078e02ff */
        /* <DEDUP_REMOVED lines=11> */
[-C--:B------:R-:W-:Y:S01]  /*8150*/  @!P3 IMAD R5, R40, R91.reuse, RZ ;  /* 0x0000005b2805b224 */ /* 0x080fe200078e02ff */
        /* <DEDUP_REMOVED lines=20> */
[----:B------:R-:W-:-:S04]  /*82a0*/  @!P1 IMAD R5, R46, R91, RZ ;  /* 0x0000005b2e059224 */ /* 0x000fc800078e02ff */
[-C--:B------:R-:W-:Y:S01]  /*82b0*/  @!P3 IMAD R47, R47, R91.reuse, RZ ;  /* 0x0000005b2f2fb224 */ /* 0x080fe200078e02ff */
[----:B------:R1:W-:Y:S01]  /*82c0*/  @!P1 STG.E.U8 desc[UR36][R10.64+0x28], R5 ;  /* 0x000028050a009986 */ /* 0x0003e2000c101124 */
[C---:B------:R-:W-:Y:S02]  /*82d0*/  ISETP.LT.OR P1, PT, R0.reuse, 0x31, !P2 ;  /* 0x000000310000780c */ /* 0x040fe40005721670 */
[----:B------:R-:W-:Y:S01]  /*82e0*/  @!P4 IMAD R49, R49, R91, RZ ;  /* 0x0000005b3131c224 */ /* 0x000fe200078e02ff */
[----:B------:R-:W-:Y:S01]  /*82f0*/  @!P3 STG.E.U8 desc[UR36][R10.64+0x29], R47 ;  /* 0x0000292f0a00b986 */ /* 0x000fe2000c101124 */
[C---:B------:R-:W-:Y:S02]  /*8300*/  ISETP.LT.OR P3, PT, R0.reuse, 0x39, !P0 ;  /* 0x000000390000780c */ /* 0x040fe40004761670 */
[C---:B------:R-:W-:Y:S01]  /*8310*/  ISETP.LT.OR P0, PT, R0.reuse, 0x3a, !P0 ;  /* 0x0000003a0000780c */ /* 0x040fe20004701670 */
[----:B------:R-:W-:Y:S01]  /*8320*/  @!P4 STG.E.U8 desc[UR36][R8.64+0x31], R49 ;  /* 0x000031310800c986 */ /* 0x000fe2000c101124 */
[----:B------:R-:W-:-:S03]  /*8330*/  ISETP.LT.OR P4, PT, R0, 0x32, !P2 ;  /* 0x000000320000780c */ /* 0x000fc60005781670 */
[----:B------:R2:W-:Y:S01]  /*8340*/  @!P5 STG.E.U8 desc[UR36][R8.64+0x30], R7 ;  /* 0x000030070800d986 */ /* 0x0005e2000c101124 */
[----:B------:R-:W-:Y:S01]  /*8350*/  ISETP.LT.OR P5, PT, R0, 0x39, !P2 ;  /* 0x000000390000780c */ /* 0x000fe200057a1670 */
[----:B0-----:R-:W-:Y:S01]  /*8360*/  @!P1 IMAD R3, R50, R91, RZ ;  /* 0x0000005b32039224 */ /* 0x001fe200078e02ff */
[----:B------:R-:W-:-:S03]  /*8370*/  ISETP.LT.OR P2, PT, R0, 0x3a, !P2 ;  /* 0x0000003a0000780c */ /* 0x000fc60005741670 */
[-C--:B-1----:R-:W-:Y:S01]  /*8380*/  @!P3 IMAD R5, R52, R91.reuse, RZ ;  /* 0x0000005b3405b224 */ /* 0x082fe200078e02ff */
[----:B------:R0:W-:Y:S01]  /*8390*/  @!P1 STG.E.U8 desc[UR36][R10.64+0x30], R3 ;  /* 0x000030030a009986 */ /* 0x0001e2000c101124 */
[-C--:B------:R-:W-:Y:S02]  /*83a0*/  @!P0 IMAD R53, R53, R91.reuse, RZ ;  /* 0x0000005b35358224 */ /* 0x080fe400078e02ff */
[----:B------:R-:W-:-:S04]  /*83b0*/  @!P4 IMAD R51, R51, R91, RZ ;  /* 0x0000005b3333c224 */ /* 0x000fc800078e02ff */
[-C--:B--2---:R-:W-:Y:S01]  /*83c0*/  @!P5 IMAD R7, R54, R91.reuse, RZ ;  /* 0x0000005b3607d224 */ /* 0x084fe200078e02ff */
[----:B------:R0:W-:Y:S01]  /*83d0*/  @!P4 STG.E.U8 desc[UR36][R10.64+0x31], R51 ;  /* 0x000031330a00c986 */ /* 0x0001e2000c101124 */
[----:B------:R-:W-:-:S03]  /*83e0*/  @!P2 IMAD R55, R55, R91, RZ ;  /* 0x0000005b3737a224 */ /* 0x000fc600078e02ff */
[----:B------:R0:W-:Y:S04]  /*83f0*/  @!P3 STG.E.U8 desc[UR36][R8.64+0x38], R5 ;  /* 0x000038050800b986 */ /* 0x0001e8000c101124 */
[----:B------:R0:W-:Y:S04]  /*8400*/  @!P0 STG.E.U8 desc[UR36][R8.64+0x39], R53 ;  /* 0x0000393508008986 */ /* 0x0001e8000c101124 */
[----:B------:R0:W-:Y:S04]  /*8410*/  @!P5 STG.E.U8 desc[UR36][R10.64+0x38], R7 ;  /* 0x000038070a00d986 */ /* 0x0001e8000c101124 */
[----:B------:R0:W-:Y:S02]  /*8420*/  @!P2 STG.E.U8 desc[UR36][R10.64+0x39], R55 ;  /* 0x000039370a00a986 */ /* 0x0001e4000c101124 */
.L_x_169:
[----:B------:R-:W-:Y:S05]  /*8430*/  BSYNC B0 ;  /* 0x0000000000007941 */ /* 0x000fea0003800000 */
.L_x_39:
[----:B------:R-:W-:Y:S01]  /*8440*/  ULDC UR4, c[0x0][0xc] ;  /* 0x0000030000047ab9 */ /* 0x000fe20000000800 */
[----:B------:R-:W-:Y:S01]  /*8450*/  ULDC UR5, c[0x0][0x10] ;  /* 0x0000040000057ab9 */ /* 0x000fe20000000800 */
[----:B0-----:R-:W0:Y:S01]  /*8460*/  LDC R3, c[0x0][0x14] ;  /* 0x00000500ff037b82 */ /* 0x001e220000000800 */
[----:B------:R-:W-:Y:S01]  /*8470*/  UIMAD.WIDE.U32 UR4, UR4, UR5, URZ ;  /* 0x00000005040472a5 */ /* 0x000fe2000f8e003f */
[----:B------:R-:W-:Y:S01]  /*8480*/  PRMT R0, RZ, 0x7610, R0 ;  /* 0x00007610ff007816 */ /* 0x000fe20000000000 */
[----:B------:R-:W-:Y:S02]  /*8490*/  IMAD.MOV.U32 R89, RZ, RZ, -0x1 ;  /* 0xffffffffff597424 */ /* 0x000fe400078e00ff */
[----:B------:R-:W-:Y:S02]  /*84a0*/  IMAD.MOV.U32 R88, RZ, RZ, -0x1 ;  /* 0xffffffffff587424 */ /* 0x000fe400078e00ff */
[----:B0-----:R-:W-:-:S04]  /*84b0*/  IMAD.WIDE.U32 R16, R3, UR4, R16 ;  /* 0x0000000403107c25 */ /* 0x001fc8000f8e0010 */
[----:B------:R-:W-:Y:S01]  /*84c0*/  IMAD R3, R3, UR5, RZ ;  /* 0x0000000503037c24 */ /* 0x000fe2000f8e02ff */
[----:B------:R-:W-:Y:S02]  /*84d0*/  ULDC.64 UR4, c[0x0][0x650] ;  /* 0x0001940000047ab9 */ /* 0x000fe40000000a00 */
[----:B------:R-:W-:Y:S01]  /*84e0*/  ISETP.GE.U32.AND P0, PT, R16, UR4, PT ;  /* 0x0000000410007c0c */ /* 0x000fe2000bf06070 */
[----:B------:R-:W-:-:S05]  /*84f0*/  IMAD.IADD R17, R17, 0x1, R3 ;  /* 0x0000000111117824 */ /* 0x000fca00078e0203 */
[----:B------:R-:W-:-:S13]  /*8500*/  ISETP.GE.U32.AND.EX P0, PT, R17, UR5, PT, P0 ;  /* 0x0000000511007c0c */ /* 0x000fda000bf06100 */
[----:B------:R-:W-:Y:S05]  /*8510*/  @P0 BRA `(.L_x_170) ;  /* 0x0000000400640947 */ /* 0x000fea0003800000 */
[----:B------:R-:W0:Y:S01]  /*8520*/  S2R R12, SR_CTAID.X ;  /* 0x00000000000c7919 */ /* 0x000e220000002500 */
[----:B------:R-:W1:Y:S01]  /*8530*/  LDC.64 R10, c[0x0][0x628] ;  /* 0x00018a00ff0a7b82 */ /* 0x000e620000000a00 */
[----:B------:R-:W-:Y:S01]  /*8540*/  ULDC UR4, c[0x0][0x150] ;  /* 0x0000540000047ab9 */ /* 0x000fe20000000800 */
[----:B--2---:R-:W-:Y:S01]  /*8550*/  IMAD.MOV.U32 R8, RZ, RZ, R16 ;  /* 0x000000ffff087224 */ /* 0x004fe200078e0010 */
[----:B------:R-:W2:Y:S01]  /*8560*/  S2R R22, SR_CTAID.Y ;  /* 0x0000000000167919 */ /* 0x000ea20000002600 */
[----:B------:R-:W-:-:S04]  /*8570*/  IMAD.MOV.U32 R9, RZ, RZ, R17 ;  /* 0x000000ffff097224 */ /* 0x000fc800078e0011 */
[----:B------:R-:W2:Y:S08]  /*8580*/  LDC R21, c[0x0][0x144] ;  /* 0x00005100ff157b82 */ /* 0x000eb00000000800 */
[----:B------:R-:W2:Y:S08]  /*8590*/  LDC R0, c[0x0][0x630] ;  /* 0x00018c00ff007b82 */ /* 0x000eb00000000800 */
[----:B------:R-:W2:Y:S01]  /*85a0*/  LDC.64 R14, c[0x0][0x620] ;  /* 0x00018800ff0e7b82 */ /* 0x000ea20000000a00 */
[----:B-1----:R-:W-:-:S04]  /*85b0*/  ISETP.NE.U32.AND P0, PT, R10, RZ, PT ;  /* 0x000000ff0a00720c */ /* 0x002fc80003f05070 */
[----:B------:R-:W-:Y:S02]  /*85c0*/  ISETP.NE.AND.EX P0, PT, R11, RZ, PT, P0 ;  /* 0x000000ff0b00720c */ /* 0x000fe40003f05300 */
[----:B0-----:R-:W-:-:S05]  /*85d0*/  I2FP.F32.U32 R3, R12 ;  /* 0x0000000c00037245 */ /* 0x001fca0000201000 */
[----:B------:R-:W-:-:S04]  /*85e0*/  FMUL R3, R3, UR4 ;  /* 0x0000000403037c20 */ /* 0x000fc80008400000 */
[----:B------:R0:W1:Y:S02]  /*85f0*/  F2I.U32.TRUNC.NTZ R20, R3 ;  /* 0x0000000300147305 */ /* 0x000064000020f000 */
[----:B------:R-:W-:Y:S05]  /*8600*/  @!P0 BRA `(.L_x_171) ;  /* 0x0000000000288947 */ /* 0x000fea0003800000 */
[----:B0-----:R-:W0:Y:S02]  /*8610*/  LDC R3, c[0x0][0x634] ;  /* 0x00018d00ff037b82 */ /* 0x001e240000000800 */
        /* <DEDUP_REMOVED lines=9> */
.L_x_171:
[----:B------:R-:W3:Y:S01]  /*86b0*/  LDC.64 R26, c[0x0][0x640] ;  /* 0x00019000ff1a7b82 */ /* 0x000ee20000000a00 */
[-CC-:B--2---:R-:W-:Y:S01]  /*86c0*/  SHF.R.U64 R88, R8, R0.reuse, R9.reuse ;  /* 0x0000000008587219 */ /* 0x184fe20000001209 */
[----:B-1----:R-:W-:Y:S01]  /*86d0*/  IMAD.MOV R20, RZ, RZ, -R20 ;  /* 0x000000ffff147224 */ /* 0x002fe200078e0a14 */
[----:B------:R-:W-:Y:S01]  /*86e0*/  SHF.R.U32.HI R0, RZ, R0, R9 ;  /* 0x00000000ff007219 */ /* 0x000fe20000011609 */
[----:B------:R-:W-:Y:S01]  /*86f0*/  ULDC UR4, c[0x0][0x154] ;  /* 0x0000550000047ab9 */ /* 0x000fe20000000800 */
[----:B0-----:R-:W-:Y:S01]  /*8700*/  IADD3 R3, P0, RZ, -R88, RZ ;  /* 0x80000058ff037210 */ /* 0x001fe20007f1e0ff */
[----:B------:R-:W-:Y:S02]  /*8710*/  IMAD R21, R21, R20, R12 ;  /* 0x0000001415157224 */ /* 0x000fe400078e020c */
[----:B------:R-:W0:Y:S01]  /*8720*/  LDC R6, c[0x0][0x618] ;  /* 0x00018600ff067b82 */ /* 0x000e220000000800 */
[----:B------:R-:W-:Y:S02]  /*8730*/  IMAD.MOV.U32 R7, RZ, RZ, 0x1 ;  /* 0x00000001ff077424 */ /* 0x000fe400078e00ff */
[----:B------:R-:W-:-:S04]  /*8740*/  IMAD.X R5, RZ, RZ, ~R0, P0 ;  /* 0x000000ffff057224 */ /* 0x000fc800000e0e00 */
[-C--:B------:R-:W-:Y:S01]  /*8750*/  IMAD R0, R5, R14.reuse, RZ ;  /* 0x0000000e05007224 */ /* 0x080fe200078e02ff */
[----:B------:R-:W1:Y:S01]  /*8760*/  LDC R8, c[0x0][0x608] ;  /* 0x00018200ff087b82 */ /* 0x000e620000000800 */
[----:B------:R-:W-:-:S04]  /*8770*/  IMAD.WIDE.U32 R4, R3, R14, R16 ;  /* 0x0000000e03047225 */ /* 0x000fc800078e0010 */
[----:B------:R-:W-:Y:S01]  /*8780*/  IMAD R3, R3, R15, R0 ;  /* 0x0000000f03037224 */ /* 0x000fe200078e0200 */
[----:B------:R-:W-:Y:S02]  /*8790*/  I2FP.F32.U32 R0, R22 ;  /* 0x0000001600007245 */ /* 0x000fe40000201000 */
[----:B------:R-:W2:Y:S01]  /*87a0*/  LDC R24, c[0x0][0x658] ;  /* 0x00019600ff187b82 */ /* 0x000ea20000000800 */
[----:B------:R-:W-:Y:S01]  /*87b0*/  IMAD.IADD R3, R5, 0x1, R3 ;  /* 0x0000000105037824 */ /* 0x000fe200078e0203 */
[----:B---3--:R-:W-:Y:S01]  /*87c0*/  ISETP.NE.U32.AND P0, PT, R26, RZ, PT ;  /* 0x000000ff1a00720c */ /* 0x008fe20003f05070 */
[----:B------:R-:W-:Y:S01]  /*87d0*/  FMUL R0, R0, UR4 ;  /* 0x0000000400007c20 */ /* 0x000fe20008400000 */
[----:B------:R-:W-:Y:S02]  /*87e0*/  IMAD.MOV.U32 R5, RZ, RZ, -0x1 ;  /* 0xffffffffff057424 */ /* 0x000fe400078e00ff */
[----:B------:R-:W-:Y:S01]  /*87f0*/  ISETP.NE.AND.EX P0, PT, R27, RZ, PT, P0 ;  /* 0x000000ff1b00720c */ /* 0x000fe20003f05300 */
[----:B------:R3:W2:Y:S01]  /*8800*/  F2I.U32.TRUNC.NTZ R13, R0 ;  /* 0x00000000000d7305 */ /* 0x0006a2000020f000 */
[----:B------:R-:W3:Y:S01]  /*8810*/  LDC R15, c[0x0][0x148] ;  /* 0x00005200ff0f7b82 */ /* 0x000ee20000000800 */
[----:B0-----:R-:W-:-:S02]  /*8820*/  SHF.R.U64 R12, R4, R6, R3 ;  /* 0x00000006040c7219 */ /* 0x001fc40000001203 */
[----:B------:R-:W-:-:S05]  /*8830*/  SHF.R.U32.HI R3, RZ, R6, R3 ;  /* 0x00000006ff037219 */ /* 0x000fca0000011603 */
[----:B------:R-:W0:Y:S01]  /*8840*/  LDC R20, c[0x0][0x600] ;  /* 0x00018000ff147b82 */ /* 0x000e220000000800 */
[-CC-:B-1----:R-:W-:Y:S02]  /*8850*/  SHF.R.U64 R10, R12, R8.reuse, R3.reuse ;  /* 0x000000080c0a7219 */ /* 0x182fe40000001203 */
[----:B------:R-:W-:-:S05]  /*8860*/  SHF.R.U32.HI R3, RZ, R8, R3 ;  /* 0x00000008ff037219 */ /* 0x000fca0000011603 */
[----:B------:R-:W1:Y:S01]  /*8870*/  LDC R25, c[0x0][0x648] ;  /* 0x00019200ff197b82 */ /* 0x000e620000000800 */
[-C--:B--2---:R-:W-:Y:S02]  /*8880*/  SHF.L.U32 R4, R5, R24.reuse, RZ ;  /* 0x0000001805047219 */ /* 0x084fe400000006ff */
[--C-:B------:R-:W-:Y:S02]  /*8890*/  SHF.R.U64 R14, R10, R24, R3.reuse ;  /* 0x000000180a0e7219 */ /* 0x100fe40000001203 */
[----:B------:R-:W-:Y:S02]  /*88a0*/  LOP3.LUT R23, RZ, R4, RZ, 0x33, !PT ;  /* 0x00000004ff177212 */ /* 0x000fe400078e33ff */
[-C--:B------:R-:W-:Y:S01]  /*88b0*/  SHF.R.U32.HI R5, RZ, R24.reuse, R3 ;  /* 0x00000018ff057219 */ /* 0x080fe20000011603 */
[----:B------:R-:W2:Y:S01]  /*88c0*/  LDC R28, c[0x0][0x638] ;  /* 0x00018e00ff1c7b82 */ /* 0x000ea20000000800 */
[----:B------:R-:W-:Y:S01]  /*88d0*/  SHF.L.U32 R90, R7, R24, RZ ;  /* 0x00000018075a7219 */ /* 0x000fe200000006ff */
[----:B------:R-:W-:-:S06]  /*88e0*/  IMAD.MOV.U32 R4, RZ, RZ, R14 ;  /* 0x000000ffff047224 */ /* 0x000fcc00078e000e */
[----:B------:R-:W0:Y:S01]  /*88f0*/  LDC R29, c[0x0][0x610] ;  /* 0x00018400ff1d7b82 */ /* 0x000e220000000800 */
[----:B------:R-:W-:Y:S05]  /*8900*/  @!P0 BRA `(.L_x_172) ;  /* 0x0000000000288947 */ /* 0x000fea0003800000 */
[----:B------:R-:W4:Y:S02]  /*8910*/  LDC R3, c[0x0][0x64c] ;  /* 0x00019300ff037b82 */ /* 0x000f240000000800 */
[----:B----4-:R-:W-:-:S05]  /*8920*/  IADD3 R3, P0, R14, R3, RZ ;  /* 0x000000030e037210 */ /* 0x010fca0007f1e0ff */
        /* <DEDUP_REMOVED lines=8> */
.L_x_172:
[----:B------:R-:W-:Y:S01]  /*89b0*/  ISETP.NE.AND P0, PT, R2, 0x1, PT ;  /* 0x000000010200780c */ /* 0x000fe20003f05270 */
[----:B0-----:R-:W-:Y:S01]  /*89c0*/  VIADD R7, R20, 0xffffffff ;  /* 0xffffffff14077836 */ /* 0x001fe20000000000 */
[----:B-1-3--:R-:W-:Y:S01]  /*89d0*/  SHF.R.U64 R0, R4, R25, R5 ;  /* 0x0000001904007219 */ /* 0x00afe20000001205 */
[----:B------:R-:W-:Y:S01]  /*89e0*/  IMAD.MOV R13, RZ, RZ, -R13 ;  /* 0x000000ffff0d7224 */ /* 0x000fe200078e0a0d */
[----:B------:R-:W-:Y:S01]  /*89f0*/  LOP3.LUT R5, R10, R23, RZ, 0xc0, !PT ;  /* 0x000000170a057212 */ /* 0x000fe200078ec0ff */
[----:B------:R-:W-:Y:S02]  /*8a00*/  IMAD.MOV.U32 R4, RZ, RZ, 0x1 ;  /* 0x00000001ff047424 */ /* 0x000fe400078e00ff */
[----:B------:R-:W-:Y:S02]  /*8a10*/  IMAD.MOV R3, RZ, RZ, -R0 ;  /* 0x000000ffff037224 */ /* 0x000fe400078e0a00 */
[----:B------:R-:W-:Y:S01]  /*8a20*/  IMAD R90, R90, R0, R5 ;  /* 0x000000005a5a7224 */ /* 0x000fe200078e0205 */
[----:B------:R-:W-:Y:S01]  /*8a30*/  LOP3.LUT R5, R12, R7, RZ, 0xc0, !PT ;  /* 0x000000070c057212 */ /* 0x000fe200078ec0ff */
[----:B--2---:R-:W-:-:S02]  /*8a40*/  IMAD R0, R3, R28, R14 ;  /* 0x0000001c03007224 */ /* 0x004fc400078e020e */
[----:B------:R-:W-:Y:S02]  /*8a50*/  @P0 IMAD R21, R15, R13, R22 ;  /* 0x0000000d0f150224 */ /* 0x000fe400078e0216 */
[----:B------:R-:W-:Y:S01]  /*8a60*/  IMAD R3, R0, R20, R5 ;  /* 0x0000001400037224 */ /* 0x000fe200078e0205 */
[----:B------:R-:W-:Y:S01]  /*8a70*/  PRMT R0, R4, 0x7610, R0 ;  /* 0x0000761004007816 */ /* 0x000fe20000000000 */
[----:B------:R-:W-:-:S05]  /*8a80*/  IMAD R90, R90, R29, R21 ;  /* 0x0000001d5a5a7224 */ /* 0x000fca00078e0215 */
[----:B------:R-:W-:Y:S02]  /*8a90*/  SEL R89, R3, R90, !P0 ;  /* 0x0000005a03597207 */ /* 0x000fe40004000000 */
[----:B------:R-:W-:-:S07]  /*8aa0*/  SEL R90, R90, R3, !P0 ;  /* 0x000000035a5a7207 */ /* 0x000fce0004000000 */
.L_x_170:
[----:B------:R-:W-:-:S13]  /*8ab0*/  LOP3.LUT P0, RZ, R0, 0xff, RZ, 0xc0, !PT ;  /* 0x000000ff00ff7812 */ /* 0x000fda000780c0ff */
[----:B------:R-:W-:Y:S05]  /*8ac0*/  @P0 BRA `(.L_x_173) ;  /* 0xffffff84001c0947 */ /* 0x000fea000383ffff */
[----:B------:R-:W-:Y:S05]  /*8ad0*/  EXIT ;  /* 0x000000000000794d */ /* 0x000fea0003800000 */
.L_x_3:
[----:B0-----:R-:W-:Y:S01]  /*8ae0*/  ULDC.64 UR4, c[0x0][0x650] ;  /* 0x0001940000047ab9 */ /* 0x001fe20000000a00 */
        /* <DEDUP_REMOVED lines=25> */
.L_x_175:
[-CC-:B------:R-:W-:Y:S01]  /*8c80*/  SHF.R.U64 R29, R10, R14.reuse, R11.reuse ;  /* 0x0000000e0a1d7219 */ /* 0x180fe2000000120b */
[----:B------:R-:W0:Y:S01]  /*8c90*/  LDC.64 R22, c[0x0][0x640] ;  /* 0x00019000ff167b82 */ /* 0x000e220000000a00 */
[----:B------:R-:W-:Y:S01]  /*8ca0*/  SHF.R.U32.HI R5, RZ, R14, R11 ;  /* 0x0000000eff057219 */ /* 0x000fe2000001160b */
[----:B------:R-:W-:Y:S01]  /*8cb0*/  ULDC UR4, c[0x0][0x150] ;  /* 0x0000540000047ab9 */ /* 0x000fe20000000800 */
[----:B------:R-:W-:Y:S02]  /*8cc0*/  IADD3 R9, P0, RZ, -R29, RZ ;  /* 0x8000001dff097210 */ /* 0x000fe40007f1e0ff */
[----:B------:R-:W-:-:S03]  /*8cd0*/  I2FP.F32.U32 R6, R4 ;  /* 0x0000000400067245 */ /* 0x000fc60000201000 */
[----:B------:R-:W1:Y:S01]  /*8ce0*/  LDC R12, c[0x0][0x618] ;  /* 0x00018600ff0c7b82 */ /* 0x000e620000000800 */
[----:B------:R-:W-:Y:S02]  /*8cf0*/  IMAD.X R5, RZ, RZ, ~R5, P0 ;  /* 0x000000ffff057224 */ /* 0x000fe400000e0e05 */
[----:B------:R-:W-:Y:S01]  /*8d00*/  FMUL R11, R6, UR4 ;  /* 0x00000004060b7c20 */ /* 0x000fe20008400000 */
[----:B------:R-:W-:Y:S01]  /*8d10*/  IMAD.WIDE.U32 R6, R9, R20, R16 ;  /* 0x0000001409067225 */ /* 0x000fe200078e0010 */
[----:B------:R-:W-:-:S03]  /*8d20*/  ULDC UR4, c[0x0][0x154] ;  /* 0x0000550000047ab9 */ /* 0x000fc60000000800 */
[----:B------:R-:W-:Y:S01]  /*8d30*/  IMAD R8, R5, R20, RZ ;  /* 0x0000001405087224 */ /* 0x000fe200078e02ff */
[----:B------:R-:W2:Y:S01]  /*8d40*/  LDC R13, c[0x0][0x144] ;  /* 0x00005100ff0d7b82 */ /* 0x000ea20000000800 */
[----:B------:R-:W3:Y:S02]  /*8d50*/  F2I.U32.TRUNC.NTZ R11, R11 ;  /* 0x0000000b000b7305 */ /* 0x000ee4000020f000 */
[----:B------:R-:W-:Y:S02]  /*8d60*/  IMAD R5, R9, R21, R8 ;  /* 0x0000001509057224 */ /* 0x000fe400078e0208 */
[----:B------:R-:W-:Y:S02]  /*8d70*/  IMAD.MOV.U32 R8, RZ, RZ, -0x1 ;  /* 0xffffffffff087424 */ /* 0x000fe400078e00ff */
[----:B------:R-:W-:Y:S01]  /*8d80*/  IMAD.IADD R5, R7, 0x1, R5 ;  /* 0x0000000107057824 */ /* 0x000fe200078e0205 */
[----:B------:R-:W4:Y:S01]  /*8d90*/  LDC R20, c[0x0][0x608] ;  /* 0x00018200ff147b82 */ /* 0x000f220000000800 */
[----:B------:R-:W-:-:S02]  /*8da0*/  I2FP.F32.U32 R7, R3 ;  /* 0x0000000300077245 */ /* 0x000fc40000201000 */
[----:B0-----:R-:W-:-:S03]  /*8db0*/  ISETP.NE.U32.AND P0, PT, R22, RZ, PT ;  /* 0x000000ff1600720c */ /* 0x001fc60003f05070 */
[----:B------:R-:W-:Y:S01]  /*8dc0*/  FMUL R7, R7, UR4 ;  /* 0x0000000407077c20 */ /* 0x000fe20008400000 */
[----:B------:R-:W-:Y:S01]  /*8dd0*/  ISETP.NE.AND.EX P0, PT, R23, RZ, PT, P0 ;  /* 0x000000ff1700720c */ /* 0x000fe20003f05300 */
[----:B------:R-:W0:Y:S01]  /*8de0*/  LDC R9, c[0x0][0x658] ;  /* 0x00019600ff097b82 */ /* 0x000e220000000800 */
[-C--:B-1----:R-:W-:Y:S01]  /*8df0*/  SHF.R.U64 R10, R6, R12.reuse, R5 ;  /* 0x0000000c060a7219 */ /* 0x082fe20000001205 */
[----:B---3--:R-:W-:Y:S01]  /*8e00*/  IMAD.MOV R6, RZ, RZ, -R11 ;  /* 0x000000ffff067224 */ /* 0x008fe200078e0a0b */
[----:B------:R-:W-:Y:S02]  /*8e10*/  SHF.R.U32.HI R5, RZ, R12, R5 ;  /* 0x0000000cff057219 */ /* 0x000fe40000011605 */
[----:B------:R1:W3:Y:S03]  /*8e20*/  F2I.U32.TRUNC.NTZ R12, R7 ;  /* 0x00000007000c7305 */ /* 0x0002e6000020f000 */
[----:B------:R-:W1:Y:S01]  /*8e30*/  LDC R14, c[0x0][0x148] ;  /* 0x00005200ff0e7b82 */ /* 0x000e620000000800 */
[----:B--2---:R-:W-:-:S02]  /*8e40*/  IMAD R31, R13, R6, R4 ;  /* 0x000000060d1f7224 */ /* 0x004fc400078e0204 */
[----:B------:R-:W-:-:S05]  /*8e50*/  IMAD.MOV.U32 R6, RZ, RZ, 0x1 ;  /* 0x00000001ff067424 */ /* 0x000fca00078e00ff */
[----:B------:R-:W2:Y:S01]  /*8e60*/  LDC R21, c[0x0][0x600] ;  /* 0x00018000ff157b82 */ /* 0x000ea20000000800 */
[-CC-:B----4-:R-:W-:Y:S02]  /*8e70*/  SHF.R.U64 R13, R10, R20.reuse, R5.reuse ;  /* 0x000000140a0d7219 */ /* 0x190fe40000001205 */
[----:B------:R-:W-:-:S05]  /*8e80*/  SHF.R.U32.HI R4, RZ, R20, R5 ;  /* 0x00000014ff047219 */ /* 0x000fca0000011605 */
[----:B------:R-:W4:Y:S01]  /*8e90*/  LDC R24, c[0x0][0x648] ;  /* 0x00019200ff187b82 */ /* 0x000f220000000800 */
[-CC-:B0-----:R-:W-:Y:S02]  /*8ea0*/  SHF.R.U64 R15, R13, R9.reuse, R4.reuse ;  /* 0x000000090d0f7219 */ /* 0x181fe40000001204 */
[-C--:B------:R-:W-:Y:S02]  /*8eb0*/  SHF.L.U32 R8, R8, R9.reuse, RZ ;  /* 0x0000000908087219 */ /* 0x080fe400000006ff */
[-C--:B------:R-:W-:Y:S01]  /*8ec0*/  SHF.R.U32.HI R5, RZ, R9.reuse, R4 ;  /* 0x00000009ff057219 */ /* 0x080fe20000011604 */
[----:B------:R-:W-:Y:S01]  /*8ed0*/  IMAD.MOV.U32 R4, RZ, RZ, R15 ;  /* 0x000000ffff047224 */ /* 0x000fe200078e000f */
[----:B------:R-:W-:Y:S01]  /*8ee0*/  SHF.L.U32 R20, R6, R9, RZ ;  /* 0x0000000906147219 */ /* 0x000fe200000006ff */
[----:B------:R-:W0:Y:S01]  /*8ef0*/  LDC R25, c[0x0][0x638] ;  /* 0x00018e00ff197b82 */ /* 0x000e220000000800 */
[----:B------:R-:W-:-:S07]  /*8f00*/  LOP3.LUT R26, RZ, R8, RZ, 0x33, !PT ;  /* 0x00000008ff1a7212 */ /* 0x000fce00078e33ff */
[----:B------:R-:W0:Y:S01]  /*8f10*/  LDC R27, c[0x0][0x610] ;  /* 0x00018400ff1b7b82 */ /* 0x000e220000000800 */
[----:B-1-3--:R-:W-:Y:S05]  /*8f20*/  @!P0 BRA `(.L_x_176) ;  /* 0x0000000000288947 */ /* 0x00afea0003800000 */
[----:B------:R-:W1:Y:S02]  /*8f30*/  LDC R4, c[0x0][0x64c] ;  /* 0x00019300ff047b82 */ /* 0x000e640000000800 */
[----:B-1----:R-:W-:-:S05]  /*8f40*/  IADD3 R9, P0, R15, R4, RZ ;  /* 0x000000040f097210 */ /* 0x002fca0007f1e0ff */
        /* <DEDUP_REMOVED lines=8> */
.L_x_176:
[----:B------:R-:W-:Y:S01]  /*8fd0*/  ISETP.NE.AND P0, PT, R2, 0x1, PT ;  /* 0x000000010200780c */ /* 0x000fe20003f05270 */
[----:B--2---:R-:W-:Y:S01]  /*8fe0*/  VIADD R7, R21, 0xffffffff ;  /* 0xffffffff15077836 */ /* 0x004fe20000000000 */
[----:B----4-:R-:W-:Y:S01]  /*8ff0*/  SHF.R.U64 R5, R4, R24, R5 ;  /* 0x0000001804057219 */ /* 0x010fe20000001205 */
[----:B------:R-:W-:Y:S01]  /*9000*/  IMAD.MOV R12, RZ, RZ, -R12 ;  /* 0x000000ffff0c7224 */ /* 0x000fe200078e0a0c */
[----:B------:R-:W-:Y:S02]  /*9010*/  LOP3.LUT R4, R13, R26, RZ, 0xc0, !PT ;  /* 0x0000001a0d047212 */ /* 0x000fe400078ec0ff */
[----:B------:R-:W-:Y:S01]  /*9020*/  LOP3.LUT R10, R10, R7, RZ, 0xc0, !PT ;  /* 0x000000070a0a7212 */ /* 0x000fe200078ec0ff */
[----:B------:R-:W-:Y:S02]  /*9030*/  IMAD.MOV R6, RZ, RZ, -R5 ;  /* 0x000000ffff067224 */ /* 0x000fe400078e0a05 */
[----:B------:R-:W-:-:S04]  /*9040*/  IMAD R4, R20, R5, R4 ;  /* 0x0000000514047224 */ /* 0x000fc800078e0204 */
[----:B------:R-:W-:Y:S02]  /*9050*/  @P0 IMAD R31, R14, R12, R3 ;  /* 0x0000000c0e1f0224 */ /* 0x000fe400078e0203 */
[----:B0-----:R-:W-:Y:S02]  /*9060*/  IMAD R3, R6, R25, R15 ;  /* 0x0000001906037224 */ /* 0x001fe400078e020f */
[----:B------:R-:W-:Y:S02]  /*9070*/  IMAD R31, R4, R27, R31 ;  /* 0x0000001b041f7224 */ /* 0x000fe400078e021f */
[----:B------:R-:W-:Y:S02]  /*9080*/  IMAD R4, R3, R21, R10 ;  /* 0x0000001503047224 */ /* 0x000fe400078e020a */
[----:B------:R-:W-:-:S03]  /*9090*/  IMAD.MOV.U32 R6, RZ, RZ, 0x1 ;  /* 0x00000001ff067424 */ /* 0x000fc600078e00ff */
[----:B------:R-:W-:Y:S02]  /*90a0*/  SEL R30, R4, R31, !P0 ;  /* 0x0000001f041e7207 */ /* 0x000fe40004000000 */
[----:B------:R-:W-:-:S07]  /*90b0*/  SEL R31, R31, R4, !P0 ;  /* 0x000000041f1f7207 */ /* 0x000fce0004000000 */
.L_x_174:
[----:B------:R-:W-:-:S08]  /*90c0*/  NOP ;  /* 0x0000000000007918 */ /* 0x000fd00000000000 */
[----:B------:R-:W0:-:S00]  /*90d0*/  USETMAXREG.DEALLOC.CTAPOOL 0x28 ;  /* 0x00000028000079c8 */ /* 0x000e0000080e0500 */
[----:B0-----:R-:W-:-:S13]  /*90e0*/  ISETP.NE.AND P0, PT, R0, RZ, PT ;  /* 0x000000ff0000720c */ /* 0x001fda0003f05270 */
[----:B------:R-:W-:Y:S05]  /*90f0*/  @P0 EXIT ;  /* 0x000000000000094d */ /* 0x000fea0003800000 */
[----:B------:R-:W-:Y:S01]  /*9100*/  LOP3.LUT P0, RZ, R6, 0xff, RZ, 0xc0, !PT ;  /* 0x000000ff06ff7812 */ /* 0x000fe2000780c0ff */
[----:B------:R-:W-:Y:S02]  /*9110*/  IMAD.MOV.U32 R27, RZ, RZ, 0x1 ;  /* 0x00000001ff1b7424 */ /* 0x000fe400078e00ff */
[----:B------:R-:W-:-:S10]  /*9120*/  IMAD.MOV.U32 R28, RZ, RZ, RZ ;  /* 0x000000ffff1c7224 */ /* 0x000fd400078e00ff */
[----:B------:R-:W-:Y:S05]  /*9130*/  @!P0 BRA `(.L_x_177) ;  /* 0x0000001000348947 */ /* 0x000fea0003800000 */
[----:B------:R-:W0:Y:S01]  /*9140*/  LDC R0, c[0x0][0x28c] ;  /* 0x0000a300ff007b82 */ /* 0x000e220000000800 */
[----:B------:R-:W-:Y:S01]  /*9150*/  ULDC UR37, c[0x0][0x658] ;  /* 0x0001960000257ab9 */ /* 0x000fe20000000800 */
[----:B------:R-:W-:Y:S01]  /*9160*/  UMOV UR5, 0xffffffff ;  /* 0xffffffff00057882 */ /* 0x000fe20000000000 */
[----:B------:R-:W-:Y:S01]  /*9170*/  ULDC UR4, c[0x0][0xc] ;  /* 0x0000030000047ab9 */ /* 0x000fe20000000800 */
[----:B------:R-:W-:Y:S01]  /*9180*/  USHF.L.U32 UR38, UR5, UR37, URZ ;  /* 0x0000002505267299 */ /* 0x000fe2000800063f */
[C---:B------:R-:W-:Y:S01]  /*9190*/  LOP3.LUT P1, RZ, R18.reuse, 0x7f, RZ, 0xc0, !PT ;  /* 0x0000007f12ff7812 */ /* 0x040fe2000782c0ff */
[----:B------:R-:W-:Y:S01]  /*91a0*/  UMOV UR6, 0x1 ;  /* 0x0000000100067882 */ /* 0x000fe20000000000 */
[----:B------:R-:W-:Y:S01]  /*91b0*/  LOP3.LUT P0, RZ, R18, 0x1f, RZ, 0xc0, !PT ;  /* 0x0000001f12ff7812 */ /* 0x000fe2000780c0ff */
[----:B------:R-:W-:Y:S01]  /*91c0*/  ULDC UR5, c[0x0][0x10] ;  /* 0x0000040000057ab9 */ /* 0x000fe20000000800 */
[----:B------:R-:W-:Y:S01]  /*91d0*/  USHF.L.U32 UR37, UR6, UR37, URZ ;  /* 0x0000002506257299 */ /* 0x000fe2000800063f */
[----:B------:R-:W-:Y:S01]  /*91e0*/  BSSY B7, `(.L_x_177) ;  /* 0x0000102000077945 */ /* 0x000fe20003800000 */
[----:B------:R-:W-:Y:S01]  /*91f0*/  UIMAD.WIDE.U32 UR4, UR4, UR5, URZ ;  /* 0x00000005040472a5 */ /* 0x000fe2000f8e003f */
[----:B------:R-:W-:Y:S01]  /*9200*/  PLOP3.LUT P0, PT, P0, P1, PT, 0x8a, 0x0 ;  /* 0x000000000000781c */ /* 0x000fe20000703172 */
[----:B------:R-:W-:Y:S01]  /*9210*/  ULDC UR6, c[0x0][0x14] ;  /* 0x0000050000067ab9 */ /* 0x000fe20000000800 */
[----:B------:R-:W-:Y:S01]  /*9220*/  P2R R4, PR, RZ, 0x2 ;  /* 0x00000002ff047803 */ /* 0x000fe20000000000 */
[----:B------:R-:W-:Y:S01]  /*9230*/  UIMAD.WIDE.U32 UR48, UR4, UR6, URZ ;  /* 0x00000006043072a5 */ /* 0x000fe2000f8e003f */
[----:B------:R-:W-:Y:S01]  /*9240*/  IMAD.MOV.U32 R24, RZ, RZ, 0x1 ;  /* 0x00000001ff187424 */ /* 0x000fe200078e00ff */
[----:B------:R-:W-:Y:S01]  /*9250*/  UIMAD UR45, UR5, UR6, URZ ;  /* 0x00000006052d72a4 */ /* 0x000fe2000f8e023f */
[----:B------:R-:W-:Y:S01]  /*9260*/  LOP3.LUT R26, R19, 0x2, RZ, 0xfc, !PT ;  /* 0x00000002131a7812 */ /* 0x000fe200078efcff */
[----:B------:R-:W-:Y:S01]  /*9270*/  IMAD.MOV.U32 R27, RZ, RZ, 0x1 ;  /* 0x00000001ff1b7424 */ /* 0x000fe200078e00ff */
[----:B------:R-:W-:Y:S01]  /*9280*/  P2R R32, PR, RZ, 0x1 ;  /* 0x00000001ff207803 */ /* 0x000fe20000000000 */
[----:B------:R-:W-:Y:S01]  /*9290*/  IMAD.MOV.U32 R28, RZ, RZ, RZ ;  /* 0x000000ffff1c7224 */ /* 0x000fe200078e00ff */
[----:B------:R-:W-:Y:S01]  /*92a0*/  ULDC UR39, c[0x0][0x600] ;  /* 0x0001800000277ab9 */ /* 0x000fe20000000800 */
[----:B------:R-:W-:Y:S01]  /*92b0*/  ULOP3.LUT UR38, URZ, UR38, URZ, 0x33, !UPT ;  /* 0x000000263f267292 */ /* 0x000fe2000f8e333f */
[----:B0-----:R-:W-:Y:S01]  /*92c0*/  VIADD R0, R0, 0x7f ;  /* 0x0000007f00007836 */ /* 0x001fe20000000000 */
[----:B------:R-:W-:-:S02]  /*92d0*/  UIADD3 UR39, UR39, -0x1, URZ ;  /* 0xffffffff27277890 */ /* 0x000fc4000fffe03f */
[----:B------:R-:W-:Y:S02]  /*92e0*/  UIADD3 UR45, UR49, UR45, URZ ;  /* 0x0000002d312d7290 */ /* 0x000fe4000fffe03f */
[----:B------:R-:W-:Y:S01]  /*92f0*/  SHF.R.S32.HI R3, RZ, 0x1f, R0 ;  /* 0x0000001fff037819 */ /* 0x000fe20000011400 */
[----:B------:R-:W-:-:S03]  /*9300*/  ULDC.64 UR46, c[0x0][0x198] ;  /* 0x00006600002e7ab9 */ /* 0x000fc60000000a00 */
[----:B------:R-:W-:-:S04]  /*9310*/  LEA.HI R3, R3, R0, RZ, 0x7 ;  /* 0x0000000003037211 */ /* 0x000fc800078f38ff */
[----:B------:R-:W-:-:S05]  /*9320*/  SHF.R.S32.HI R25, RZ, 0x7, R3 ;  /* 0x00000007ff197819 */ /* 0x000fca0000011403 */
[----:B------:R-:W-:-:S07]  /*9330*/  VIADD R23, R25, 0x1 ;  /* 0x0000000119177836 */ /* 0x000fce0000000000 */
.L_x_191:
[----:B------:R-:W-:-:S03]  /*9340*/  UMOV UR4, 0xffffffff ;  /* 0xffffffff00047882 */ /* 0x000fc60000000000 */
[----:B------:R-:W-:Y:S05]  /*9350*/  BRA.DIV UR4, `(.L_x_178) ;  /* 0x0000001204e87947 */ /* 0x000fea000b800000 */
[----:B------:R-:W-:-:S13]  /*9360*/  ELECT P6, URZ, PT ;  /* 0x00000000003f782f */ /* 0x000fda00038c0000 */
.L_x_205:
[----:B------:R-:W-:Y:S04]  /*9370*/  BSSY B6, `(.L_x_179) ;  /* 0x0000077000067945 */ /* 0x000fe80003800000 */
[----:B------:R-:W-:Y:S05]  /*9380*/  @!P6 BRA `(.L_x_180) ;  /* 0x0000000400d4e947 */ /* 0x000fea0003800000 */
[----:B------:R-:W0:Y:S01]  /*9390*/  S2R R3, SR_CgaCtaId ;  /* 0x0000000000037919 */ /* 0x000e220000008800 */
[----:B------:R-:W-:-:S04]  /*93a0*/  MOV R22, 0x400 ;  /* 0x0000040000167802 */ /* 0x000fc80000000f00 */
[----:B0-----:R-:W-:-:S05]  /*93b0*/  LEA R22, R3, R22, 0x18 ;  /* 0x0000001603167211 */ /* 0x001fca00078ec0ff */
[----:B------:R-:W-:-:S05]  /*93c0*/  VIADD R0, R22, 0x800 ;  /* 0x0000080016007836 */ /* 0x000fca0000000000 */
[----:B------:R-:W-:-:S13]  /*93d0*/  LOP3.LUT P0, RZ, R0, 0x1bf, RZ, 0xc0, !PT ;  /* 0x000001bf00ff7812 */ /* 0x000fda000780c0ff */
[----:B------:R-:W-:Y:S05]  /*93e0*/  @!P0 BRA `(.L_x_181) ;  /* 0x0000000000408947 */ /* 0x000fea0003800000 */
[----:B------:R-:W-:Y:S01]  /*93f0*/  MOV R14, 0x0 ;  /* 0x00000000000e7802 */ /* 0x000fe20000000f00 */
[----:B------:R-:W-:Y:S01]  /*9400*/  ULDC.64 UR4, c[0x4][0x70] ;  /* 0x01001c0000047ab9 */ /* 0x000fe20000000a00 */
[----:B------:R-:W-:Y:S01]  /*9410*/  ULDC.64 UR6, c[0x4][0x8] ;  /* 0x0100020000067ab9 */ /* 0x000fe20000000a00 */
[----:B------:R-:W-:Y:S02]  /*9420*/  IMAD.U32 R4, RZ, RZ, UR4 ;  /* 0x00000004ff047e24 */ /* 0x000fe4000f8e00ff */
[----:B------:R-:W-:Y:S01]  /*9430*/  IMAD.U32 R5, RZ, RZ, UR5 ;  /* 0x00000005ff057e24 */ /* 0x000fe2000f8e00ff */
[----:B------:R-:W0:Y:S01]  /*9440*/  LDC.64 R14, c[0x4][R14] ;  /* 0x010000000e0e7b82 */ /* 0x000e220000000a00 */
[----:B------:R-:W-:Y:S01]  /*9450*/  ULDC.64 UR4, c[0x4][0x78] ;  /* 0x01001e0000047ab9 */ /* 0x000fe20000000a00 */
[----:B------:R-:W-:Y:S02]  /*9460*/  IMAD.U32 R10, RZ, RZ, UR6 ;  /* 0x00000006ff0a7e24 */ /* 0x000fe4000f8e00ff */
[----:B------:R-:W-:-:S02]  /*9470*/  IMAD.U32 R6, RZ, RZ, UR4 ;  /* 0x00000004ff067e24 */ /* 0x000fc4000f8e00ff */
[----:B------:R-:W-:Y:S02]  /*9480*/  IMAD.U32 R7, RZ, RZ, UR5 ;  /* 0x00000005ff077e24 */ /* 0x000fe4000f8e00ff */
[----:B------:R-:W-:Y:S02]  /*9490*/  IMAD.U32 R11, RZ, RZ, UR7 ;  /* 0x00000007ff0b7e24 */ /* 0x000fe4000f8e00ff */
[----:B------:R-:W-:Y:S02]  /*94a0*/  IMAD.MOV.U32 R8, RZ, RZ, 0x70 ;  /* 0x00000070ff087424 */ /* 0x000fe400078e00ff */
[----:B------:R-:W-:Y:S02]  /*94b0*/  IMAD.MOV.U32 R12, RZ, RZ, 0x1 ;  /* 0x00000001ff0c7424 */ /* 0x000fe400078e00ff */
[----:B------:R-:W-:-:S07]  /*94c0*/  IMAD.MOV.U32 R13, RZ, RZ, RZ ;  /* 0x000000ffff0d7224 */ /* 0x000fce00078e00ff */
[----:B------:R-:W-:-:S07]  /*94d0*/  LEPC R20, `(.L_x_181) ;  /* 0x000000001014794e */ /* 0x000fce0000000000 */
[----:B0-----:R-:W-:Y:S05]  /*94e0*/  CALL.ABS.NOINC R14 ;  /* 0x000000000e007343 */ /* 0x001fea0003c00000 */
.L_x_181:
        /* <DEDUP_REMOVED lines=19> */
.L_x_182:
[----:B------:R-:W0:Y:S02]  /*9620*/  LDC R0, c[0x0][0x28c] ;  /* 0x0000a300ff007b82 */ /* 0x000e240000000800 */
[----:B0-----:R-:W-:-:S13]  /*9630*/  ISETP.GE.AND P0, PT, R0, 0x1, PT ;  /* 0x000000010000780c */ /* 0x001fda0003f06270 */
[----:B------:R-:W-:Y:S05]  /*9640*/  @!P0 BRA `(.L_x_180) ;  /* 0x0000000400248947 */ /* 0x000fea0003800000 */
[----:B------:R-:W-:Y:S02]  /*9650*/  IMAD.SHL.U32 R31, R31, 0x100, RZ ;  /* 0x000001001f1f7824 */ /* 0x000fe400078e00ff */
[----:B------:R-:W-:Y:S02]  /*9660*/  IMAD.SHL.U32 R30, R30, 0x40, RZ ;  /* 0x000000401e1e7824 */ /* 0x000fe400078e00ff */
[----:B------:R-:W-:Y:S02]  /*9670*/  IMAD.MOV.U32 R8, RZ, RZ, RZ ;  /* 0x000000ffff087224 */ /* 0x000fe400078e00ff */
[----:B------:R-:W-:Y:S02]  /*9680*/  IMAD.MOV.U32 R0, RZ, RZ, R23 ;  /* 0x000000ffff007224 */ /* 0x000fe400078e0017 */
[----:B------:R-:W-:Y:S02]  /*9690*/  IMAD.MOV.U32 R3, RZ, RZ, R27 ;  /* 0x000000ffff037224 */ /* 0x000fe400078e001b */
[----:B------:R-:W-:-:S02]  /*96a0*/  IMAD.MOV.U32 R5, RZ, RZ, R28 ;  /* 0x000000ffff057224 */ /* 0x000fc400078e001c */
[C---:B------:R-:W-:Y:S02]  /*96b0*/  VIADD R9, R31.reuse, 0x40 ;  /* 0x000000401f097836 */ /* 0x040fe40000000000 */
[C---:B------:R-:W-:Y:S02]  /*96c0*/  VIADD R10, R31.reuse, 0x80 ;  /* 0x000000801f0a7836 */ /* 0x040fe40000000000 */
[----:B------:R-:W-:-:S07]  /*96d0*/  VIADD R11, R31, 0xc0 ;  /* 0x000000c01f0b7836 */ /* 0x000fce0000000000 */
.L_x_186:
[----:B------:R-:W-:Y:S01]  /*96e0*/  IMAD R7, R5, 0x8, R22 ;  /* 0x0000000805077824 */ /* 0x000fe200078e0216 */
[----:B------:R-:W-:Y:S02]  /*96f0*/  SHF.L.U32 R4, R3, 0x1f, RZ ;  /* 0x0000001f03047819 */ /* 0x000fe400000006ff */
[----:B------:R-:W-:Y:S02]  /*9700*/  LOP3.LUT P1, RZ, R18, 0x7f, RZ, 0xc0, !PT ;  /* 0x0000007f12ff7812 */ /* 0x000fe4000782c0ff */
[----:B------:R-:W0:Y:S11]  /*9710*/  SYNCS.PHASECHK.TRANS64.TRYWAIT P0, [R7+URZ+0x28], R4 ;  /* 0x00002804070075a7 */ /* 0x000e36000800017f */
[----:B------:R-:W1:Y:S01]  /*9720*/  @!P1 LDC R6, c[0x0][0x500] ;  /* 0x00014000ff069b82 */ /* 0x000e620000000800 */
[----:B0-----:R-:W-:Y:S05]  /*9730*/  @!P0 BRA `(.L_x_183) ;  /* 0x0000001000108947 */ /* 0x001fea0003800000 */
.L_x_206:
[----:B------:R-:W-:Y:S02]  /*9740*/  LOP3.LUT P0, RZ, R18, 0x7f, RZ, 0xc0, !PT ;  /* 0x0000007f12ff7812 */ /* 0x000fe4000780c0ff */
[----:B0-----:R-:W-:-:S11]  /*9750*/  PRMT R4, R26, 0x9910, RZ ;  /* 0x000099101a047816 */ /* 0x001fd600000000ff */
[----:B-1----:R0:W-:Y:S01]  /*9760*/  @!P0 SYNCS.ARRIVE.TRANS64 RZ, [R7+URZ], R6 ;  /* 0x0000000607ff89a7 */ /* 0x0021e2000800003f */
[----:B------:R-:W-:-:S13]  /*9770*/  ISETP.NE.AND P0, PT, R4, 0x2, PT ;  /* 0x000000020400780c */ /* 0x000fda0003f05270 */
[----:B0-----:R-:W-:Y:S05]  /*9780*/  @P0 BRA `(.L_x_184) ;  /* 0x0000000000040947 */ /* 0x001fea0003800000 */
[----:B------:R-:W-:Y:S01]  /*9790*/  BPT.TRAP 0x1 ;  /* 0x000000040000795c */ /* 0x000fe20000300000 */
.L_x_184:
[----:B------:R-:W-:-:S13]  /*97a0*/  ISETP.NE.AND P0, PT, R32, RZ, PT ;  /* 0x000000ff2000720c */ /* 0x000fda0003f05270 */
[----:B------:R-:W-:Y:S05]  /*97b0*/  @P0 BRA `(.L_x_185) ;  /* 0x0000000000040947 */ /* 0x000fea0003800000 */
[----:B------:R-:W-:Y:S01]  /*97c0*/  BPT.TRAP 0x1 ;  /* 0x000000040000795c */ /* 0x000fe20000300000 */
.L_x_185:
[--C-:B------:R-:W-:Y:S01]  /*97d0*/  IMAD R4, R5, 0x8000, R22.reuse ;  /* 0x0000800005047824 */ /* 0x100fe200078e0216 */
[----:B------:R-:W-:Y:S01]  /*97e0*/  R2UR UR41, R7 ;  /* 0x00000000072972ca */ /* 0x000fe200000e0000 */
[----:B------:R-:W-:Y:S01]  /*97f0*/  UIADD3 UR4, UP0, UR46, 0xf0, URZ ;  /* 0x000000f02e047890 */ /* 0x000fe2000ff1e03f */
[----:B------:R-:W-:Y:S01]  /*9800*/  R2UR UR43, R8 ;  /* 0x00000000082b72ca */ /* 0x000fe200000e0000 */
[----:B------:R-:W-:Y:S01]  /*9810*/  VIADD R0, R0, 0xffffffff ;  /* 0xffffffff00007836 */ /* 0x000fe20000000000 */
[----:B------:R-:W-:Y:S01]  /*9820*/  R2UR UR16, R4 ;  /* 0x00000000041072ca */ /* 0x000fe200000e0000 */
[----:B------:R-:W-:Y:S01]  /*9830*/  IMAD R4, R5, 0x2000, R22 ;  /* 0x0000200005047824 */ /* 0x000fe200078e0216 */
[----:B------:R-:W-:Y:S01]  /*9840*/  R2UR UR44, R29 ;  /* 0x000000001d2c72ca */ /* 0x000fe200000e0000 */
[----:B------:R-:W-:Y:S01]  /*9850*/  UIADD3 UR14, UP1, UR46, 0x1f0, URZ ;  /* 0x000001f02e0e7890 */ /* 0x000fe2000ff3e03f */
[----:B------:R-:W-:Y:S01]  /*9860*/  R2UR UR42, R31 ;  /* 0x000000001f2a72ca */ /* 0x000fe200000e0000 */
[----:B------:R-:W-:Y:S01]  /*9870*/  UIADD3.X UR5, URZ, UR47, URZ, UP0, !UPT ;  /* 0x0000002f3f057290 */ /* 0x000fe200087fe43f */
[----:B------:R-:W-:Y:S01]  /*9880*/  R2UR UR8, R4 ;  /* 0x00000000040872ca */ /* 0x000fe200000e0000 */
[----:B------:R-:W-:Y:S01]  /*9890*/  VIADD R5, R5, 0x1 ;  /* 0x0000000105057836 */ /* 0x000fe20000000000 */
[----:B------:R-:W-:Y:S01]  /*98a0*/  R2UR UR34, R9 ;  /* 0x00000000092272ca */ /* 0x000fe200000e0000 */
[----:B------:R-:W-:Y:S01]  /*98b0*/  UIADD3.X UR15, URZ, UR47, URZ, UP1, !UPT ;  /* 0x0000002f3f0f7290 */ /* 0x000fe20008ffe43f */
[----:B------:R-:W-:Y:S01]  /*98c0*/  R2UR UR26, R10 ;  /* 0x000000000a1a72ca */ /* 0x000fe200000e0000 */
[----:B------:R-:W-:Y:S01]  /*98d0*/  UMOV UR6, 0x0 ;  /* 0x0000000000067882 */ /* 0x000fe20000000000 */
[----:B------:R-:W-:Y:S01]  /*98e0*/  R2UR UR18, R11 ;  /* 0x000000000b1272ca */ /* 0x000fe200000e0000 */
[----:B------:R-:W-:Y:S01]  /*98f0*/  UIADD3 UR40, UR16, 0x800, URZ ;  /* 0x0000080010287890 */ /* 0x000fe2000fffe03f */
[----:B------:R-:W-:Y:S01]  /*9900*/  R2UR UR11, R30 ;  /* 0x000000001e0b72ca */ /* 0x000fe200000e0000 */
[----:B------:R-:W-:Y:S01]  /*9910*/  UIADD3 UR32, UR16, 0x2800, URZ ;  /* 0x0000280010207890 */ /* 0x000fe2000fffe03f */
[----:B------:R-:W-:Y:S01]  /*9920*/  ISETP.GT.AND P1, PT, R0, 0x1, PT ;  /* 0x000000010000780c */ /* 0x000fe20003f24270 */
[----:B------:R-:W-:Y:S01]  /*9930*/  UIADD3 UR24, UR16, 0x4800, URZ ;  /* 0x0000480010187890 */ /* 0x000fe2000fffe03f */
[----:B------:R-:W-:Y:S01]  /*9940*/  ISETP.NE.AND P0, PT, R5, 0x5, PT ;  /* 0x000000050500780c */ /* 0x000fe20003f05270 */
[----:B------:R-:W-:Y:S01]  /*9950*/  UIADD3 UR16, UR16, 0x6800, URZ ;  /* 0x0000680010107890 */ /* 0x000fe2000fffe03f */
[----:B------:R-:W-:Y:S01]  /*9960*/  VIADD R8, R8, 0x80 ;  /* 0x0000008008087836 */ /* 0x000fe20000000000 */
[----:B------:R-:W-:Y:S01]  /*9970*/  UIADD3 UR8, UR8, 0x28800, URZ ;  /* 0x0002880008087890 */ /* 0x000fe2000fffe03f */
[----:B------:R-:W-:Y:S01]  /*9980*/  SEL R4, RZ, 0x1, P0 ;  /* 0x00000001ff047807 */ /* 0x000fe20000000000 */
[----:B------:R-:W-:Y:S01]  /*9990*/  UMOV UR7, 0x10000000 ;  /* 0x1000000000077882 */ /* 0x000fe20000000000 */
[----:B------:R-:W-:Y:S01]  /*99a0*/  UMOV UR33, UR41 ;  /* 0x0000002900217c82 */ /* 0x000fe20008000000 */
[----:B------:R-:W-:Y:S01]  /*99b0*/  UMOV UR35, UR43 ;  /* 0x0000002b00237c82 */ /* 0x000fe20008000000 */
[----:B------:R-:W-:Y:S01]  /*99c0*/  UMOV UR36, UR44 ;  /* 0x0000002c00247c82 */ /* 0x000fe20008000000 */
[----:B------:R-:W-:Y:S01]  /*99d0*/  UMOV UR25, UR41 ;  /* 0x0000002900197c82 */ /* 0x000fe20008000000 */
[----:B------:R-:W-:Y:S01]  /*99e0*/  UMOV UR27, UR43 ;  /* 0x0000002b001b7c82 */ /* 0x000fe20008000000 */
[----:B------:R-:W-:Y:S01]  /*99f0*/  UMOV UR28, UR44 ;  /* 0x0000002c001c7c82 */ /* 0x000fe20008000000 */
[----:B------:R0:W-:Y:S01]  /*9a00*/  UTMALDG.3D [UR40], [UR4], desc[UR6] ;  /* 0x00000628040075b4 */ /* 0x0001e20008011000 */
[----:B------:R-:W-:Y:S01]  /*9a10*/  UMOV UR17, UR41 ;  /* 0x0000002900117c82 */ /* 0x000fe20008000000 */
[----:B------:R-:W-:Y:S01]  /*9a20*/  UMOV UR19, UR43 ;  /* 0x0000002b00137c82 */ /* 0x000fe20008000000 */
[----:B------:R-:W-:Y:S01]  /*9a30*/  UMOV UR20, UR44 ;  /* 0x0000002c00147c82 */ /* 0x000fe20008000000 */
[----:B------:R-:W-:Y:S01]  /*9a40*/  UMOV UR9, UR41 ;  /* 0x0000002900097c82 */ /* 0x000fe20008000000 */
[----:B------:R-:W-:Y:S01]  /*9a50*/  UMOV UR10, UR43 ;  /* 0x0000002b000a7c82 */ /* 0x000fe20008000000 */
[----:B------:R-:W-:Y:S01]  /*9a60*/  UMOV UR12, UR44 ;  /* 0x0000002c000c7c82 */ /* 0x000fe20008000000 */
[----:B------:R-:W-:Y:S01]  /*9a70*/  LOP3.LUT R3, R3, R4, RZ, 0x3c, !PT ;  /* 0x0000000403037212 */ /* 0x000fe200078e3cff */
[----:B------:R0:W-:Y:S01]  /*9a80*/  UTMALDG.3D [UR32], [UR4], desc[UR6] ;  /* 0x00000620040075b4 */ /* 0x0001e20008011000 */
[----:B------:R-:W-:Y:S01]  /*9a90*/  SEL R5, R5, RZ, P0 ;  /* 0x000000ff05057207 */ /* 0x000fe20000000000 */
[----:B------:R0:W-:Y:S01]  /*9aa0*/  UTMALDG.3D [UR24], [UR4], desc[UR6] ;  /* 0x00000618040075b4 */ /* 0x0001e20008011000 */
[----:B------:R0:W-:Y:S01]  /*9ab0*/  UTMALDG.3D [UR16], [UR4], desc[UR6] ;  /* 0x00000610040075b4 */ /* 0x0001e20008011000 */
[----:B------:R0:W-:Y:S02]  /*9ac0*/  UTMALDG.3D [UR8], [UR14], desc[UR6] ;  /* 0x000006080e0075b4 */ /* 0x0001e40008011000 */
[----:B0-----:R-:W-:Y:S05]  /*9ad0*/  @P1 BRA `(.L_x_186) ;  /* 0xfffffffc00001947 */ /* 0x001fea000383ffff */
.L_x_180:
[----:B------:R-:W-:Y:S05]  /*9ae0*/  BSYNC B6 ;  /* 0x0000000000067941 */ /* 0x000fea0003800000 */
.L_x_179:
[----:B------:R-:W-:Y:S01]  /*9af0*/  LOP3.LUT P1, RZ, R24, 0xff, RZ, 0xc0, !PT ;  /* 0x000000ff18ff7812 */ /* 0x000fe2000782c0ff */
[----:B------:R-:W-:Y:S01]  /*9b00*/  IMAD.IADD R3, R25, 0x1, R28 ;  /* 0x0000000119037824 */ /* 0x000fe200078e021c */
[----:B------:R-:W-:Y:S01]  /*9b10*/  IADD3 R16, P2, R16, UR48, RZ ;  /* 0x0000003010107c10 */ /* 0x000fe2000ff5e0ff */
[----:B------:R-:W-:Y:S01]  /*9b20*/  ULDC.64 UR4, c[0x0][0x650] ;  /* 0x0001940000047ab9 */ /* 0x000fe20000000a00 */
[----:B------:R-:W-:Y:S01]  /*9b30*/  BSSY B0, `(.L_x_187) ;  /* 0x000006a000007945 */ /* 0x000fe20003800000 */
[----:B------:R-:W-:Y:S01]  /*9b40*/  IMAD.MOV.U32 R31, RZ, RZ, -0x1 ;  /* 0xffffffffff1f7424 */ /* 0x000fe200078e00ff */
[----:B------:R-:W-:Y:S01]  /*9b50*/  ISETP.GT.U32.AND P0, PT, R3, 0x4, PT ;  /* 0x000000040300780c */ /* 0x000fe20003f04070 */
[----:B------:R-:W-:Y:S01]  /*9b60*/  IMAD.MOV.U32 R30, RZ, RZ, -0x1 ;  /* 0xffffffffff1e7424 */ /* 0x000fe200078e00ff */
[----:B------:R-:W-:Y:S01]  /*9b70*/  IADD3.X R17, R17, UR45, RZ, P2, !PT ;  /* 0x0000002d11117c10 */ /* 0x000fe200097fe4ff */
[----:B------:R-:W-:Y:S01]  /*9b80*/  IMAD.MOV.U32 R29, RZ, RZ, -0x1 ;  /* 0xffffffffff1d7424 */ /* 0x000fe200078e00ff */
[----:B------:R-:W-:-:S02]  /*9b90*/  ISETP.LT.U32.AND P0, PT, R25, 0x5, P0 ;  /* 0x000000051900780c */ /* 0x000fc40000701070 */
[----:B------:R-:W-:Y:S01]  /*9ba0*/  PRMT R24, RZ, 0x7610, R24 ;  /* 0x00007610ff187816 */ /* 0x000fe20000000018 */
[----:B------:R-:W0:Y:S01]  /*9bb0*/  @P1 S2R R5, SR_CgaCtaId ;  /* 0x0000000000051919 */ /* 0x000e220000008800 */
[----:B------:R-:W-:-:S04]  /*9bc0*/  @P1 MOV R0, 0x400 ;  /* 0x0000040000001802 */ /* 0x000fc80000000f00 */
[----:B0-----:R-:W-:Y:S01]  /*9bd0*/  @P1 LEA R0, R5, R0, 0x18 ;  /* 0x0000000005001211 */ /* 0x001fe200078ec0ff */
[----:B------:R-:W-:-:S03]  /*9be0*/  IMAD.WIDE.U32 R4, R3, -0x33333333, RZ ;  /* 0xcccccccd03047825 */ /* 0x000fc600078e00ff */
[----:B------:R0:W-:Y:S01]  /*9bf0*/  @P1 SYNCS.ARRIVE.TRANS64.A1T0 RZ, [R0+URZ+0x68], RZ ;  /* 0x000068ff00ff19a7 */ /* 0x0001e2000810003f */
[----:B------:R-:W-:Y:S02]  /*9c00*/  ISETP.GE.U32.AND P1, PT, R25, 0x5, PT ;  /* 0x000000051900780c */ /* 0x000fe40003f26070 */
[----:B------:R-:W-:Y:S02]  /*9c10*/  SHF.R.U32.HI R4, RZ, 0x2, R5 ;  /* 0x00000002ff047819 */ /* 0x000fe40000011605 */
[----:B0-----:R-:W-:-:S03]  /*9c20*/  SEL R0, RZ, 0x1, !P0 ;  /* 0x00000001ff007807 */ /* 0x001fc60004000000 */
[----:B------:R-:W-:Y:S01]  /*9c30*/  IMAD R28, R4, -0x5, R3 ;  /* 0xfffffffb041c7824 */ /* 0x000fe200078e0203 */
[----:B------:R-:W-:Y:S02]  /*9c40*/  ISETP.GE.U32.AND P0, PT, R16, UR4, PT ;  /* 0x0000000410007c0c */ /* 0x000fe4000bf06070 */
[----:B------:R-:W-:Y:S02]  /*9c50*/  LOP3.LUT R27, R27, R0, RZ, 0x3c, !PT ;  /* 0x000000001b1b7212 */ /* 0x000fe400078e3cff */
[----:B------:R-:W-:Y:S02]  /*9c60*/  ISETP.GE.U32.AND.EX P0, PT, R17, UR5, PT, P0 ;  /* 0x0000000511007c0c */ /* 0x000fe4000bf06100 */
[----:B------:R-:W-:Y:S02]  /*9c70*/  @P1 LOP3.LUT R27, R27, 0x1, R4, 0x78, !PT ;  /* 0x000000011b1b1812 */ /* 0x000fe400078e7804 */
[----:B------:R-:W-:-:S09]  /*9c80*/  PRMT R0, RZ, 0x7610, R0 ;  /* 0x00007610ff007816 */ /* 0x000fd20000000000 */
[----:B------:R-:W-:Y:S05]  /*9c90*/  @P0 BRA `(.L_x_188) ;  /* 0x00000004004c0947 */ /* 0x000fea0003800000 */
[----:B------:R-:W-:Y:S01]  /*9ca0*/  ULDC.64 UR4, c[0x0][0x628] ;  /* 0x00018a0000047ab9 */ /* 0x000fe20000000a00 */
[----:B------:R-:W0:Y:S01]  /*9cb0*/  S2R R10, SR_CTAID.X ;  /* 0x00000000000a7919 */ /* 0x000e220000002500 */
[----:B------:R-:W-:Y:S01]  /*9cc0*/  ISETP.NE.U32.AND P0, PT, RZ, UR4, PT ;  /* 0x00000004ff007c0c */ /* 0x000fe2000bf05070 */
[----:B------:R-:W-:Y:S01]  /*9cd0*/  ULDC UR7, c[0x0][0x630] ;  /* 0x00018c0000077ab9 */ /* 0x000fe20000000800 */
[----:B------:R-:W-:Y:S01]  /*9ce0*/  IMAD.MOV.U32 R4, RZ, RZ, R16 ;  /* 0x000000ffff047224 */ /* 0x000fe200078e0010 */
[----:B------:R-:W1:Y:S01]  /*9cf0*/  S2R R0, SR_CTAID.Y ;  /* 0x0000000000007919 */ /* 0x000e620000002600 */
[----:B------:R-:W-:Y:S01]  /*9d00*/  ISETP.NE.AND.EX P0, PT, RZ, UR5, PT, P0 ;  /* 0x00000005ff007c0c */ /* 0x000fe2000bf05300 */
[----:B------:R-:W-:-:S12]  /*9d10*/  IMAD.MOV.U32 R5, RZ, RZ, R17 ;  /* 0x000000ffff057224 */ /* 0x000fd800078e0011 */
[----:B------:R-:W-:Y:S05]  /*9d20*/  @!P0 BRA `(.L_x_189) ;  /* 0x0000000000288947 */ /* 0x000fea0003800000 */
[----:B------:R-:W-:Y:S02]  /*9d30*/  ULDC UR6, c[0x0][0x634] ;  /* 0x00018d0000067ab9 */ /* 0x000fe40000000800 */
[----:B------:R-:W-:-:S05]  /*9d40*/  IADD3 R9, P0, R16, UR6, RZ ;  /* 0x0000000610097c10 */ /* 0x000fca000ff1e0ff */
[----:B------:R-:W-:-:S04]  /*9d50*/  IMAD.X R3, RZ, RZ, R17, P0 ;  /* 0x000000ffff037224 */ /* 0x000fc800000e0611 */
[----:B------:R-:W-:-:S04]  /*9d60*/  IMAD.WIDE.U32 R6, R3, UR4, RZ ;  /* 0x0000000403067c25 */ /* 0x000fc8000f8e00ff */
[----:B------:R-:W-:-:S04]  /*9d70*/  IMAD.WIDE.U32 R6, P0, R9, UR5, R6 ;  /* 0x0000000509067c25 */ /* 0x000fc8000f800006 */
[----:B------:R-:W-:-:S04]  /*9d80*/  IMAD.WIDE.U32 R8, R9, UR4, RZ ;  /* 0x0000000409087c25 */ /* 0x000fc8000f8e00ff */
[----:B------:R-:W-:Y:S01]  /*9d90*/  IMAD.X R5, RZ, RZ, RZ, P0 ;  /* 0x000000ffff057224 */ /* 0x000fe200000e06ff */
[----:B------:R-:W-:Y:S01]  /*9da0*/  IADD3 RZ, P0, R9, R6, RZ ;  /* 0x0000000609ff7210 */ /* 0x000fe20007f1e0ff */
[----:B------:R-:W-:-:S04]  /*9db0*/  IMAD.MOV.U32 R4, RZ, RZ, R7 ;  /* 0x000000ffff047224 */ /* 0x000fc800078e0007 */
[----:B------:R-:W-:-:S08]  /*9dc0*/  IMAD.WIDE.U32.X R4, R3, UR5, R4, P0 ;  /* 0x0000000503047c25 */ /* 0x000fd000080e0404 */
.L_x_189:
[--C-:B------:R-:W-:Y:S01]  /*9dd0*/  SHF.R.U64 R29, R4, UR7, R5.reuse ;  /* 0x00000007041d7c19 */ /* 0x100fe20008001205 */
[----:B------:R-:W-:Y:S01]  /*9de0*/  ULDC.64 UR4, c[0x0][0x620] ;  /* 0x0001880000047ab9 */ /* 0x000fe20000000a00 */
[----:B------:R-:W-:Y:S01]  /*9df0*/  SHF.R.U32.HI R3, RZ, UR7, R5 ;  /* 0x00000007ff037c19 */ /* 0x000fe20008011605 */
[----:B------:R-:W2:Y:S01]  /*9e00*/  LDC R15, c[0x0][0x144] ;  /* 0x00005100ff0f7b82 */ /* 0x000ea20000000800 */
[----:B------:R-:W-:Y:S01]  /*9e10*/  IADD3 R6, P0, RZ, -R29, RZ ;  /* 0x8000001dff067210 */ /* 0x000fe20007f1e0ff */
[----:B------:R-:W-:Y:S01]  /*9e20*/  ULDC.64 UR8, c[0x0][0x640] ;  /* 0x0001900000087ab9 */ /* 0x000fe20000000a00 */
[----:B0-----:R-:W-:Y:S01]  /*9e30*/  I2FP.F32.U32 R7, R10 ;  /* 0x0000000a00077245 */ /* 0x001fe20000201000 */
[----:B------:R-:W-:Y:S02]  /*9e40*/  ULDC UR6, c[0x0][0x608] ;  /* 0x0001820000067ab9 */ /* 0x000fe40000000800 */
[----:B------:R-:W-:Y:S01]  /*9e50*/  IMAD.X R3, RZ, RZ, ~R3, P0 ;  /* 0x000000ffff037224 */ /* 0x000fe200000e0e03 */
[----:B------:R-:W-:Y:S01]  /*9e60*/  ISETP.NE.U32.AND P0, PT, RZ, UR8, PT ;  /* 0x00000008ff007c0c */ /* 0x000fe2000bf05070 */
[----:B------:R-:W-:Y:S01]  /*9e70*/  IMAD.WIDE.U32 R4, R6, UR4, R16 ;  /* 0x0000000406047c25 */ /* 0x000fe2000f8e0010 */
[----:B------:R-:W0:Y:S02]  /*9e80*/  LDC R9, c[0x0][0x148] ;  /* 0x00005200ff097b82 */ /* 0x000e240000000800 */
[----:B------:R-:W-:Y:S01]  /*9e90*/  ISETP.NE.AND.EX P0, PT, RZ, UR9, PT, P0 ;  /* 0x00000009ff007c0c */ /* 0x000fe2000bf05300 */
[----:B------:R-:W-:Y:S01]  /*9ea0*/  IMAD R3, R3, UR4, RZ ;  /* 0x0000000403037c24 */ /* 0x000fe2000f8e02ff */
[----:B------:R-:W-:-:S02]  /*9eb0*/  ULDC UR4, c[0x0][0x150] ;  /* 0x0000540000047ab9 */ /* 0x000fc40000000800 */
[----:B------:R-:W-:Y:S01]  /*9ec0*/  FMUL R7, R7, UR4 ;  /* 0x0000000407077c20 */ /* 0x000fe20008400000 */
[----:B------:R-:W-:Y:S01]  /*9ed0*/  IMAD R3, R6, UR5, R3 ;  /* 0x0000000506037c24 */ /* 0x000fe2000f8e0203 */
[----:B------:R-:W-:Y:S01]  /*9ee0*/  ULDC UR4, c[0x0][0x618] ;  /* 0x0001860000047ab9 */ /* 0x000fe20000000800 */
[----:B------:R-:W-:Y:S02]  /*9ef0*/  ULDC UR5, c[0x0][0x154] ;  /* 0x0000550000057ab9 */ /* 0x000fe40000000800 */
[----:B------:R-:W-:Y:S01]  /*9f00*/  IMAD.IADD R5, R5, 0x1, R3 ;  /* 0x0000000105057824 */ /* 0x000fe200078e0203 */
[----:B------:R-:W3:Y:S04]  /*9f10*/  F2I.U32.TRUNC.NTZ R7, R7 ;  /* 0x0000000700077305 */ /* 0x000ee8000020f000 */
[----:B------:R-:W-:-:S02]  /*9f20*/  SHF.R.U64 R3, R4, UR4, R5 ;  /* 0x0000000404037c19 */ /* 0x000fc40008001205 */
[----:B-1----:R-:W-:-:S05]  /*9f30*/  I2FP.F32.U32 R4, R0 ;  /* 0x0000000000047245 */ /* 0x002fca0000201000 */
[----:B------:R-:W-:Y:S01]  /*9f40*/  FMUL R12, R4, UR5 ;  /* 0x00000005040c7c20 */ /* 0x000fe20008400000 */
[----:B------:R-:W-:Y:S01]  /*9f50*/  SHF.R.U32.HI R4, RZ, UR4, R5 ;  /* 0x00000004ff047c19 */ /* 0x000fe20008011605 */
[----:B------:R-:W-:Y:S01]  /*9f60*/  ULDC UR4, c[0x0][0x658] ;  /* 0x0001960000047ab9 */ /* 0x000fe20000000800 */
[----:B---3--:R-:W-:Y:S02]  /*9f70*/  IMAD.MOV R7, RZ, RZ, -R7 ;  /* 0x000000ffff077224 */ /* 0x008fe400078e0a07 */
[--C-:B------:R-:W-:Y:S01]  /*9f80*/  SHF.R.U64 R11, R3, UR6, R4.reuse ;  /* 0x00000006030b7c19 */ /* 0x100fe20008001204 */
[----:B------:R-:W1:Y:S01]  /*9f90*/  F2I.U32.TRUNC.NTZ R12, R12 ;  /* 0x0000000c000c7305 */ /* 0x000e62000020f000 */
[----:B------:R-:W-:Y:S01]  /*9fa0*/  SHF.R.U32.HI R4, RZ, UR6, R4 ;  /* 0x00000006ff047c19 */ /* 0x000fe20008011604 */
[----:B--2---:R-:W-:-:S03]  /*9fb0*/  IMAD R10, R15, R7, R10 ;  /* 0x000000070f0a7224 */ /* 0x004fc600078e020a */
[--C-:B------:R-:W-:Y:S02]  /*9fc0*/  SHF.R.U64 R8, R11, UR4, R4.reuse ;  /* 0x000000040b087c19 */ /* 0x100fe40008001204 */
[----:B------:R-:W-:-:S03]  /*9fd0*/  SHF.R.U32.HI R13, RZ, UR4, R4 ;  /* 0x00000004ff0d7c19 */ /* 0x000fc60008011604 */
[----:B------:R-:W-:Y:S02]  /*9fe0*/  IMAD.MOV.U32 R4, RZ, RZ, R8 ;  /* 0x000000ffff047224 */ /* 0x000fe400078e0008 */
[----:B------:R-:W-:Y:S01]  /*9ff0*/  IMAD.MOV.U32 R5, RZ, RZ, R13 ;  /* 0x000000ffff057224 */ /* 0x000fe200078e000d */
[----:B01----:R-:W-:Y:S06]  /*a000*/  @!P0 BRA `(.L_x_190) ;  /* 0x0000000000288947 */ /* 0x003fec0003800000 */
[----:B------:R-:W-:Y:S02]  /*a010*/  ULDC UR4, c[0x0][0x64c] ;  /* 0x0001930000047ab9 */ /* 0x000fe40000000800 */
[----:B------:R-:W-:-:S05]  /*a020*/  IADD3 R5, P0, R8, UR4, RZ ;  /* 0x0000000408057c10 */ /* 0x000fca000ff1e0ff */
[----:B------:R-:W-:-:S04]  /*a030*/  IMAD.X R13, RZ, RZ, R13, P0 ;  /* 0x000000ffff0d7224 */ /* 0x000fc800000e060d */
[----:B------:R-:W-:-:S04]  /*a040*/  IMAD.WIDE.U32 R6, R13, UR8, RZ ;  /* 0x000000080d067c25 */ /* 0x000fc8000f8e00ff */
[----:B------:R-:W-:-:S04]  /*a050*/  IMAD.WIDE.U32 R6, P0, R5, UR9, R6 ;  /* 0x0000000905067c25 */ /* 0x000fc8000f800006 */
[----:B------:R-:W-:-:S04]  /*a060*/  IMAD.WIDE.U32 R4, R5, UR8, RZ ;  /* 0x0000000805047c25 */ /* 0x000fc8000f8e00ff */
[----:B------:R-:W-:Y:S01]  /*a070*/  IMAD.MOV.U32 R4, RZ, RZ, R7 ;  /* 0x000000ffff047224 */ /* 0x000fe200078e0007 */
[----:B------:R-:W-:Y:S01]  /*a080*/  IADD3 RZ, P1, R5, R6, RZ ;  /* 0x0000000605ff7210 */ /* 0x000fe20007f3e0ff */
[----:B------:R-:W-:-:S04]  /*a090*/  IMAD.X R5, RZ, RZ, RZ, P0 ;  /* 0x000000ffff057224 */ /* 0x000fc800000e06ff */
[----:B------:R-:W-:-:S08]  /*a0a0*/  IMAD.WIDE.U32.X R4, R13, UR9, R4, P1 ;  /* 0x000000090d047c25 */ /* 0x000fd000088e0404 */
.L_x_190:
[----:B------:R-:W-:Y:S01]  /*a0b0*/  ISETP.NE.AND P0, PT, R2, 0x1, PT ;  /* 0x000000010200780c */ /* 0x000fe20003f05270 */
[----:B------:R-:W-:Y:S01]  /*a0c0*/  ULDC UR4, c[0x0][0x648] ;  /* 0x0001920000047ab9 */ /* 0x000fe20000000800 */
[----:B------:R-:W-:Y:S01]  /*a0d0*/  LOP3.LUT R11, R11, UR38, RZ, 0xc0, !PT ;  /* 0x000000260b0b7c12 */ /* 0x000fe2000f8ec0ff */
[----:B------:R-:W-:Y:S01]  /*a0e0*/  IMAD.MOV R12, RZ, RZ, -R12 ;  /* 0x000000ffff0c7224 */ /* 0x000fe200078e0a0c */
[----:B------:R-:W-:Y:S01]  /*a0f0*/  SHF.R.U64 R4, R4, UR4, R5 ;  /* 0x0000000404047c19 */ /* 0x000fe20008001205 */
[----:B------:R-:W-:Y:S01]  /*a100*/  ULDC UR4, c[0x0][0x638] ;  /* 0x00018e0000047ab9 */ /* 0x000fe20000000800 */
[----:B------:R-:W-:Y:S01]  /*a110*/  LOP3.LUT R31, R3, UR39, RZ, 0xc0, !PT ;  /* 0x00000027031f7c12 */ /* 0x000fe2000f8ec0ff */
[----:B------:R-:W-:Y:S02]  /*a120*/  ULDC UR5, c[0x0][0x610] ;  /* 0x0001840000057ab9 */ /* 0x000fe40000000800 */
[----:B------:R-:W-:Y:S02]  /*a130*/  IMAD.MOV R5, RZ, RZ, -R4 ;  /* 0x000000ffff057224 */ /* 0x000fe400078e0a04 */
[----:B------:R-:W-:-:S02]  /*a140*/  IMAD R11, R4, UR37, R11 ;  /* 0x00000025040b7c24 */ /* 0x000fc4000f8e020b */
[----:B------:R-:W-:Y:S02]  /*a150*/  @P0 IMAD R10, R9, R12, R0 ;  /* 0x0000000c090a0224 */ /* 0x000fe400078e0200 */
[----:B------:R-:W-:Y:S01]  /*a160*/  IMAD R8, R5, UR4, R8 ;  /* 0x0000000405087c24 */ /* 0x000fe2000f8e0208 */
[----:B------:R-:W-:Y:S01]  /*a170*/  ULDC UR4, c[0x0][0x600] ;  /* 0x0001800000047ab9 */ /* 0x000fe20000000800 */
[----:B------:R-:W-:Y:S02]  /*a180*/  IMAD R10, R11, UR5, R10 ;  /* 0x000000050b0a7c24 */ /* 0x000fe4000f8e020a */
[----:B------:R-:W-:Y:S02]  /*a190*/  IMAD R31, R8, UR4, R31 ;  /* 0x00000004081f7c24 */ /* 0x000fe4000f8e021f */
[----:B------:R-:W-:-:S03]  /*a1a0*/  IMAD.MOV.U32 R0, RZ, RZ, 0x1 ;  /* 0x00000001ff007424 */ /* 0x000fc600078e00ff */
[----:B------:R-:W-:Y:S02]  /*a1b0*/  SEL R30, R31, R10, !P0 ;  /* 0x0000000a1f1e7207 */ /* 0x000fe40004000000 */
[----:B------:R-:W-:-:S07]  /*a1c0*/  SEL R31, R10, R31, !P0 ;  /* 0x0000001f0a1f7207 */ /* 0x000fce0004000000 */
.L_x_188:
[----:B------:R-:W-:Y:S05]  /*a1d0*/  BSYNC B0 ;  /* 0x0000000000007941 */ /* 0x000fea0003800000 */
.L_x_187:
[----:B------:R-:W-:-:S13]  /*a1e0*/  LOP3.LUT P0, RZ, R0, 0xff, RZ, 0xc0, !PT ;  /* 0x000000ff00ff7812 */ /* 0x000fda000780c0ff */
[----:B------:R-:W-:Y:S05]  /*a1f0*/  @P0 BRA `(.L_x_191) ;  /* 0xfffffff000500947 */ /* 0x000fea000383ffff */
[----:B------:R-:W-:Y:S05]  /*a200*/  BSYNC B7 ;  /* 0x0000000000077941 */ /* 0x000fea0003800000 */
.L_x_177:
[----:B------:R-:W-:-:S03]  /*a210*/  UMOV UR4, 0xffffffff ;  /* 0xffffffff00047882 */ /* 0x000fc60000000000 */
[----:B------:R-:W-:Y:S05]  /*a220*/  BRA.DIV UR4, `(.L_x_192) ;  /* 0x0000000604687947 */ /* 0x000fea000b800000 */
[----:B------:R-:W-:-:S13]  /*a230*/  ELECT P6, URZ, PT ;  /* 0x00000000003f782f */ /* 0x000fda00038c0000 */
.L_x_209:
[----:B------:R-:W-:Y:S04]  /*a240*/  BSSY B0, `(.L_x_193) ;  /* 0x0000034000007945 */ /* 0x000fe80003800000 */
[----:B------:R-:W-:Y:S05]  /*a250*/  @!P6 BRA `(.L_x_194) ;  /* 0x0000000000c8e947 */ /* 0x000fea0003800000 */
[----:B------:R-:W-:-:S04]  /*a260*/  LOP3.LUT R19, R19, 0x2, RZ, 0xfc, !PT ;  /* 0x0000000213137812 */ /* 0x000fc800078efcff */
[----:B------:R-:W-:-:S13]  /*a270*/  ISETP.NE.AND P0, PT, R19, 0x3, PT ;  /* 0x000000031300780c */ /* 0x000fda0003f05270 */
[----:B------:R-:W-:Y:S05]  /*a280*/  @!P0 BRA `(.L_x_195) ;  /* 0x0000000000048947 */ /* 0x000fea0003800000 */
[----:B------:R-:W-:Y:S01]  /*a290*/  BPT.TRAP 0x1 ;  /* 0x000000040000795c */ /* 0x000fe20000300000 */
.L_x_195:
[----:B------:R-:W0:Y:S01]  /*a2a0*/  S2R R3, SR_CgaCtaId ;  /* 0x0000000000037919 */ /* 0x000e220000008800 */
[----:B------:R-:W-:Y:S02]  /*a2b0*/  MOV R0, 0x400 ;  /* 0x0000040000007802 */ /* 0x000fe40000000f00 */
[----:B------:R-:W-:Y:S02]  /*a2c0*/  SHF.L.U32 R2, R27, 0x1f, RZ ;  /* 0x0000001f1b027819 */ /* 0x000fe400000006ff */
[----:B0-----:R-:W-:-:S05]  /*a2d0*/  LEA R3, R3, R0, 0x18 ;  /* 0x0000000003037211 */ /* 0x001fca00078ec0ff */
[----:B------:R-:W-:-:S04]  /*a2e0*/  VIADD R3, R3, 0x28 ;  /* 0x0000002803037836 */ /* 0x000fc80000000000 */
[C---:B------:R-:W-:Y:S02]  /*a2f0*/  IMAD R5, R28.reuse, 0x8, R3 ;  /* 0x000000081c057824 */ /* 0x040fe400078e0203 */
[----:B------:R-:W-:Y:S02]  /*a300*/  VIADD R28, R28, 0x1 ;  /* 0x000000011c1c7836 */ /* 0x000fe40000000000 */
[----:B------:R-:W0:Y:S03]  /*a310*/  SYNCS.PHASECHK.TRANS64.TRYWAIT P0, [R5+URZ], R2 ;  /* 0x00000002050075a7 */ /* 0x000e26000800017f */
[----:B------:R-:W-:-:S04]  /*a320*/  ISETP.NE.AND P1, PT, R28, 0x5, PT ;  /* 0x000000051c00780c */ /* 0x000fc80003f25270 */
[----:B------:R-:W-:Y:S02]  /*a330*/  SEL R0, RZ, 0x1, P1 ;  /* 0x00000001ff007807 */ /* 0x000fe40000800000 */
[----:B------:R-:W-:Y:S02]  /*a340*/  SEL R28, R28, RZ, P1 ;  /* 0x000000ff1c1c7207 */ /* 0x000fe40000800000 */
[----:B------:R-:W-:-:S03]  /*a350*/  LOP3.LUT R27, R27, R0, RZ, 0x3c, !PT ;  /* 0x000000001b1b7212 */ /* 0x000fc600078e3cff */
[----:B------:R-:W-:Y:S01]  /*a360*/  IMAD R7, R28, 0x8, R3 ;  /* 0x000000081c077824 */ /* 0x000fe200078e0203 */
[----:B------:R-:W-:Y:S01]  /*a370*/  SHF.L.U32 R4, R27, 0x1f, RZ ;  /* 0x0000001f1b047819 */ /* 0x000fe200000006ff */
[----:B0-----:R-:W-:Y:S06]  /*a380*/  @!P0 BRA `(.L_x_196) ;  /* 0x0000000400308947 */ /* 0x001fec0003800000 */
.L_x_210:
[----:B------:R-:W1:Y:S01]  /*a390*/  SYNCS.PHASECHK.TRANS64.TRYWAIT P0, [R7+URZ], R4 ;  /* 0x00000004070075a7 */ /* 0x000e62000800017f */
[----:B------:R-:W-:-:S05]  /*a3a0*/  VIADD R0, R28, 0x1 ;  /* 0x000000011c007836 */ /* 0x000fca0000000000 */
[----:B------:R-:W-:-:S04]  /*a3b0*/  ISETP.NE.AND P1, PT, R0, 0x5, PT ;  /* 0x000000050000780c */ /* 0x000fc80003f25270 */
[----:B0-----:R-:W-:Y:S02]  /*a3c0*/  SEL R2, RZ, 0x1, P1 ;  /* 0x00000001ff027807 */ /* 0x001fe40000800000 */
[----:B------:R-:W-:Y:S02]  /*a3d0*/  SEL R0, R0, RZ, P1 ;  /* 0x000000ff00007207 */ /* 0x000fe40000800000 */
[----:B------:R-:W-:-:S03]  /*a3e0*/  LOP3.LUT R27, R27, R2, RZ, 0x3c, !PT ;  /* 0x000000021b1b7212 */ /* 0x000fc600078e3cff */
[----:B------:R-:W-:Y:S01]  /*a3f0*/  IMAD R6, R0, 0x8, R3 ;  /* 0x0000000800067824 */ /* 0x000fe200078e0203 */
[----:B------:R-:W-:Y:S01]  /*a400*/  SHF.L.U32 R5, R27, 0x1f, RZ ;  /* 0x0000001f1b057819 */ /* 0x000fe200000006ff */
[----:B-1----:R-:W-:Y:S06]  /*a410*/  @!P0 BRA `(.L_x_197) ;  /* 0x0000000400208947 */ /* 0x002fec0003800000 */
.L_x_211:
[----:B------:R-:W1:Y:S01]  /*a420*/  SYNCS.PHASECHK.TRANS64.TRYWAIT P0, [R6+URZ], R5 ;  /* 0x00000005060075a7 */ /* 0x000e62000800017f */
[----:B------:R-:W-:-:S05]  /*a430*/  VIADD R0, R0, 0x1 ;  /* 0x0000000100007836 */ /* 0x000fca0000000000 */
[----:B------:R-:W-:-:S04]  /*a440*/  ISETP.NE.AND P1, PT, R0, 0x5, PT ;  /* 0x000000050000780c */ /* 0x000fc80003f25270 */
[----:B------:R-:W-:Y:S02]  /*a450*/  SEL R2, RZ, 0x1, P1 ;  /* 0x00000001ff027807 */ /* 0x000fe40000800000 */
[----:B------:R-:W-:Y:S02]  /*a460*/  SEL R0, R0, RZ, P1 ;  /* 0x000000ff00007207 */ /* 0x000fe40000800000 */
[----:B------:R-:W-:-:S03]  /*a470*/  LOP3.LUT R27, R27, R2, RZ, 0x3c, !PT ;  /* 0x000000021b1b7212 */ /* 0x000fc600078e3cff */
[----:B0-----:R-:W-:Y:S01]  /*a480*/  IMAD R7, R0, 0x8, R3 ;  /* 0x0000000800077824 */ /* 0x001fe200078e0203 */
[----:B------:R-:W-:Y:S01]  /*a490*/  SHF.L.U32 R4, R27, 0x1f, RZ ;  /* 0x0000001f1b047819 */ /* 0x000fe200000006ff */
[----:B-1----:R-:W-:Y:S06]  /*a4a0*/  @!P0 BRA `(.L_x_198) ;  /* 0x0000000400108947 */ /* 0x002fec0003800000 */
.L_x_212:
[----:B------:R-:W1:Y:S01]  /*a4b0*/  SYNCS.PHASECHK.TRANS64.TRYWAIT P0, [R7+URZ], R4 ;  /* 0x00000004070075a7 */ /* 0x000e62000800017f */
[----:B------:R-:W-:-:S05]  /*a4c0*/  VIADD R0, R0, 0x1 ;  /* 0x0000000100007836 */ /* 0x000fca0000000000 */
[----:B------:R-:W-:-:S04]  /*a4d0*/  ISETP.NE.AND P1, PT, R0, 0x5, PT ;  /* 0x000000050000780c */ /* 0x000fc80003f25270 */
[----:B------:R-:W-:Y:S02]  /*a4e0*/  SEL R2, RZ, 0x1, P1 ;  /* 0x00000001ff027807 */ /* 0x000fe40000800000 */
[----:B------:R-:W-:Y:S02]  /*a4f0*/  SEL R0, R0, RZ, P1 ;  /* 0x000000ff00007207 */ /* 0x000fe40000800000 */
[----:B------:R-:W-:Y:S01]  /*a500*/  LOP3.LUT R2, R27, R2, RZ, 0x3c, !PT ;  /* 0x000000021b027212 */ /* 0x000fe200078e3cff */
[----:B-1----:R-:W-:Y:S06]  /*a510*/  @!P0 BRA `(.L_x_199) ;  /* 0x0000000400088947 */ /* 0x002fec0003800000 */
.L_x_213:
[----:B------:R-:W-:Y:S01]  /*a520*/  IMAD R3, R0, 0x8, R3 ;  /* 0x0000000800037824 */ /* 0x000fe200078e0203 */
[----:B------:R-:W-:-:S07]  /*a530*/  SHF.L.U32 R0, R2, 0x1f, RZ ;  /* 0x0000001f02007819 */ /* 0x000fce00000006ff */
.L_x_200:
[----:B--2---:R2:W3:Y:S02]  /*a540*/  SYNCS.PHASECHK.TRANS64.TRYWAIT P0, [R3+URZ], R0 ;  /* 0x00000000030075a7 */ /* 0x0044e4000800017f */
[----:B---3--:R-:W-:Y:S05]  /*a550*/  @!P0 NANOSLEEP.SYNCS 0x989680 ;  /* 0x009896800000895d */ /* 0x008fea0003900000 */
[----:B------:R-:W3:Y:S02]  /*a560*/  @!P0 SYNCS.PHASECHK.TRANS64 P0, [R3+URZ], R0 ;  /* 0x00000000030085a7 */ /* 0x000ee4000800007f */
[----:B---3--:R-:W-:Y:S05]  /*a570*/  @!P0 BRA `(.L_x_200) ;  /* 0xfffffffc00f08947 */ /* 0x008fea000383ffff */
.L_x_194:
[----:B------:R-:W-:Y:S05]  /*a580*/  BSYNC B0 ;  /* 0x0000000000007941 */ /* 0x000fea0003800000 */
.L_x_193:
[----:B------:R-:W-:Y:S05]  /*a590*/  EXIT ;  /* 0x000000000000794d */ /* 0x000fea0003800000 */
.L_x_16:
[----:B------:R-:W-:Y:S02]  /*a5a0*/  IMAD.MOV.U32 R12, RZ, RZ, RZ ;  /* 0x000000ffff0c7224 */ /* 0x000fe400078e00ff */
[----:B------:R-:W-:Y:S02]  /*a5b0*/  IMAD.MOV.U32 R11, RZ, RZ, 0x1f ;  /* 0x0000001fff0b7424 */ /* 0x000fe400078e00ff */
[----:B------:R-:W-:-:S07]  /*a5c0*/  IMAD.MOV.U32 R15, RZ, RZ, -0x1 ;  /* 0xffffffffff0f7424 */ /* 0x000fce00078e00ff */
[----:B012--5:R-:W-:Y:S05]  /*a5d0*/  WARPSYNC.COLLECTIVE R15, `(.L_x_201) ;  /* 0x000000000f087348 */ /* 0x027fea0003c00000 */
[----:B------:R3:W4:Y:S02]  /*a5e0*/  SHFL.IDX P6, R14, R13, R12, R11 ;  /* 0x0000000c0d0e7389 */ /* 0x00072400000c000b */
[----:B012345:R-:W-:Y:S01]  /*a5f0*/  ENDCOLLECTIVE ;  /* 0x000000000000791b */ /* 0x03ffe20003800000 */
.L_x_201:
[----:B------:R-:W-:Y:S05]  /*a600*/  BRA `(.L_x_202) ;  /* 0xffffff6c00507947 */ /* 0x000fea000383ffff */
.L_x_20:
[----:B-1----:R1:W3:Y:S02]  /*a610*/  SYNCS.PHASECHK.TRANS64.TRYWAIT P1, [R4+URZ], R3 ;  /* 0x00000003040075a7 */ /* 0x0022e4000802017f */
[----:B---3--:R-:W-:Y:S05]  /*a620*/  @!P1 NANOSLEEP.SYNCS 0x989680 ;  /* 0x009896800000995d */ /* 0x008fea0003900000 */
[----:B------:R-:W3:Y:S02]  /*a630*/  @!P1 SYNCS.PHASECHK.TRANS64 P1, [R4+URZ], R3 ;  /* 0x00000003040095a7 */ /* 0x000ee4000802007f */
[----:B---3--:R-:W-:Y:S05]  /*a640*/  @!P1 BRA `(.L_x_20) ;  /* 0xfffffffc00f09947 */ /* 0x008fea000383ffff */
[----:B------:R-:W-:Y:S05]  /*a650*/  BRA `(.L_x_19) ;  /* 0xffffff6c007c7947 */ /* 0x000fea000383ffff */
.L_x_25:
[----:B0-----:R0:W1:Y:S02]  /*a660*/  SYNCS.PHASECHK.TRANS64.TRYWAIT P1, [R6+URZ], R7 ;  /* 0x00000007060075a7 */ /* 0x001064000802017f */
[----:B-1----:R-:W-:Y:S05]  /*a670*/  @!P1 NANOSLEEP.SYNCS 0x989680 ;  /* 0x009896800000995d */ /* 0x002fea0003900000 */
[----:B------:R-:W1:Y:S02]  /*a680*/  @!P1 SYNCS.PHASECHK.TRANS64 P1, [R6+URZ], R7 ;  /* 0x00000007060095a7 */ /* 0x000e64000802007f */
[----:B-1----:R-:W-:Y:S05]  /*a690*/  @!P1 BRA `(.L_x_25) ;  /* 0xfffffffc00f09947 */ /* 0x002fea000383ffff */
[----:B------:R-:W-:Y:S05]  /*a6a0*/  BRA `(.L_x_24) ;  /* 0xffffff8000347947 */ /* 0x000fea000383ffff */
.L_x_33:
[----:B0-----:R0:W1:Y:S02]  /*a6b0*/  SYNCS.PHASECHK.TRANS64.TRYWAIT P1, [R9+URZ], R8 ;  /* 0x00000008090075a7 */ /* 0x001064000802017f */
[----:B-1----:R-:W-:Y:S05]  /*a6c0*/  @!P1 NANOSLEEP.SYNCS 0x989680 ;  /* 0x009896800000995d */ /* 0x002fea0003900000 */
[----:B------:R-:W1:Y:S02]  /*a6d0*/  @!P1 SYNCS.PHASECHK.TRANS64 P1, [R9+URZ], R8 ;  /* 0x00000008090095a7 */ /* 0x000e64000802007f */
[----:B-1----:R-:W-:Y:S05]  /*a6e0*/  @!P1 BRA `(.L_x_33) ;  /* 0xfffffffc00f09947 */ /* 0x002fea000383ffff */
[----:B------:R-:W-:Y:S05]  /*a6f0*/  BRA `(.L_x_32) ;  /* 0xffffff9000d07947 */ /* 0x000fea000383ffff */
.L_x_178:
[----:B------:R-:W-:Y:S01]  /*a700*/  BSSY B0, `(.L_x_203) ;  /* 0x0000006000007945 */ /* 0x000fe20003800000 */
[----:B------:R-:W-:-:S07]  /*a710*/  IMAD.MOV.U32 R15, RZ, RZ, -0x1 ;  /* 0xffffffffff0f7424 */ /* 0x000fce00078e00ff */
[----:B------:R-:W-:Y:S05]  /*a720*/  WARPSYNC.COLLECTIVE R15, `(.L_x_204) ;  /* 0x000000000f0c7348 */ /* 0x000fea0003c00000 */
[----:B------:R-:W-:Y:S02]  /*a730*/  ELECT P6, UR62, PT ;  /* 0x00000000003e782f */ /* 0x000fe400038c0000 */
[----:B------:R-:W-:Y:S01]  /*a740*/  MOV R14, UR62 ;  /* 0x0000003e000e7c02 */ /* 0x000fe20008000f00 */
[----:B------:R-:W-:Y:S10]  /*a750*/  ENDCOLLECTIVE ;  /* 0x000000000000791b */ /* 0x000ff40003800000 */
.L_x_204:
[----:B------:R-:W-:Y:S05]  /*a760*/  BSYNC B0 ;  /* 0x0000000000007941 */ /* 0x000fea0003800000 */
.L_x_203:
[----:B------:R-:W-:Y:S05]  /*a770*/  BRA `(.L_x_205) ;  /* 0xffffffe800fc7947 */ /* 0x000fea000383ffff */
.L_x_183:
[----:B0-----:R0:W2:Y:S02]  /*a780*/  SYNCS.PHASECHK.TRANS64.TRYWAIT P0, [R7+URZ+0x28], R4 ;  /* 0x00002804070075a7 */ /* 0x0010a4000800017f */
[----:B--2---:R-:W-:Y:S05]  /*a790*/  @!P0 NANOSLEEP.SYNCS 0x989680 ;  /* 0x009896800000895d */ /* 0x004fea0003900000 */
[----:B------:R-:W2:Y:S02]  /*a7a0*/  @!P0 SYNCS.PHASECHK.TRANS64 P0, [R7+URZ+0x28], R4 ;  /* 0x00002804070085a7 */ /* 0x000ea4000800007f */
[----:B--2---:R-:W-:Y:S05]  /*a7b0*/  @!P0 BRA `(.L_x_183) ;  /* 0xfffffffc00f08947 */ /* 0x004fea000383ffff */
[----:B------:R-:W-:Y:S05]  /*a7c0*/  BRA `(.L_x_206) ;  /* 0xffffffec00dc7947 */ /* 0x000fea000383ffff */
.L_x_192:
[----:B------:R-:W-:Y:S01]  /*a7d0*/  BSSY B0, `(.L_x_207) ;  /* 0x0000006000007945 */ /* 0x000fe20003800000 */
[----:B------:R-:W-:-:S07]  /*a7e0*/  IMAD.MOV.U32 R15, RZ, RZ, -0x1 ;  /* 0xffffffffff0f7424 */ /* 0x000fce00078e00ff */
[----:B------:R-:W-:Y:S05]  /*a7f0*/  WARPSYNC.COLLECTIVE R15, `(.L_x_208) ;  /* 0x000000000f0c7348 */ /* 0x000fea0003c00000 */
[----:B------:R-:W-:Y:S02]  /*a800*/  ELECT P6, UR62, PT ;  /* 0x00000000003e782f */ /* 0x000fe400038c0000 */
[----:B------:R-:W-:Y:S01]  /*a810*/  MOV R14, UR62 ;  /* 0x0000003e000e7c02 */ /* 0x000fe20008000f00 */
[----:B------:R-:W-:Y:S10]  /*a820*/  ENDCOLLECTIVE ;  /* 0x000000000000791b */ /* 0x000ff40003800000 */
.L_x_208:
[----:B------:R-:W-:Y:S05]  /*a830*/  BSYNC B0 ;  /* 0x0000000000007941 */ /* 0x000fea0003800000 */
.L_x_207:
[----:B------:R-:W-:Y:S05]  /*a840*/  BRA `(.L_x_209) ;  /* 0xfffffff8007c7947 */ /* 0x000fea000383ffff */
.L_x_196:
[----:B0-----:R0:W1:Y:S02]  /*a850*/  SYNCS.PHASECHK.TRANS64.TRYWAIT P0, [R5+URZ], R2 ;  /* 0x00000002050075a7 */ /* 0x001064000800017f */
[----:B-1----:R-:W-:Y:S05]  /*a860*/  @!P0 NANOSLEEP.SYNCS 0x989680 ;  /* 0x009896800000895d */ /* 0x002fea0003900000 */
[----:B------:R-:W1:Y:S02]  /*a870*/  @!P0 SYNCS.PHASECHK.TRANS64 P0, [R5+URZ], R2 ;  /* 0x00000002050085a7 */ /* 0x000e64000800007f */
[----:B-1----:R-:W-:Y:S05]  /*a880*/  @!P0 BRA `(.L_x_196) ;  /* 0xfffffffc00f08947 */ /* 0x002fea000383ffff */
[----:B------:R-:W-:Y:S05]  /*a890*/  BRA `(.L_x_210) ;  /* 0xfffffff800bc7947 */ /* 0x000fea000383ffff */
.L_x_197:
[----:B0-----:R0:W1:Y:S02]  /*a8a0*/  SYNCS.PHASECHK.TRANS64.TRYWAIT P0, [R7+URZ], R4 ;  /* 0x00000004070075a7 */ /* 0x001064000800017f */
[----:B-1----:R-:W-:Y:S05]  /*a8b0*/  @!P0 NANOSLEEP.SYNCS 0x989680 ;  /* 0x009896800000895d */ /* 0x002fea0003900000 */
[----:B------:R-:W1:Y:S02]  /*a8c0*/  @!P0 SYNCS.PHASECHK.TRANS64 P0, [R7+URZ], R4 ;  /* 0x00000004070085a7 */ /* 0x000e64000800007f */
[----:B-1----:R-:W-:Y:S05]  /*a8d0*/  @!P0 BRA `(.L_x_197) ;  /* 0xfffffffc00f08947 */ /* 0x002fea000383ffff */
[----:B------:R-:W-:Y:S05]  /*a8e0*/  BRA `(.L_x_211) ;  /* 0xfffffff800cc7947 */ /* 0x000fea000383ffff */
.L_x_198:
[----:B0-----:R0:W1:Y:S02]  /*a8f0*/  SYNCS.PHASECHK.TRANS64.TRYWAIT P0, [R6+URZ], R5 ;  /* 0x00000005060075a7 */ /* 0x001064000800017f */
[----:B-1----:R-:W-:Y:S05]  /*a900*/  @!P0 NANOSLEEP.SYNCS 0x989680 ;  /* 0x009896800000895d */ /* 0x002fea0003900000 */
[----:B------:R-:W1:Y:S02]  /*a910*/  @!P0 SYNCS.PHASECHK.TRANS64 P0, [R6+URZ], R5 ;  /* 0x00000005060085a7 */ /* 0x000e64000800007f */
[----:B-1----:R-:W-:Y:S05]  /*a920*/  @!P0 BRA `(.L_x_198) ;  /* 0xfffffffc00f08947 */ /* 0x002fea000383ffff */
[----:B------:R-:W-:Y:S05]  /*a930*/  BRA `(.L_x_212) ;  /* 0xfffffff800dc7947 */ /* 0x000fea000383ffff */
.L_x_199:
[----:B-1----:R1:W2:Y:S02]  /*a940*/  SYNCS.PHASECHK.TRANS64.TRYWAIT P0, [R7+URZ], R4 ;  /* 0x00000004070075a7 */ /* 0x0022a4000800017f */
[----:B--2---:R-:W-:Y:S05]  /*a950*/  @!P0 NANOSLEEP.SYNCS 0x989680 ;  /* 0x009896800000895d */ /* 0x004fea0003900000 */
[----:B------:R-:W2:Y:S02]  /*a960*/  @!P0 SYNCS.PHASECHK.TRANS64 P0, [R7+URZ], R4 ;  /* 0x00000004070085a7 */ /* 0x000ea4000800007f */
[----:B--2---:R-:W-:Y:S05]  /*a970*/  @!P0 BRA `(.L_x_199) ;  /* 0xfffffffc00f08947 */ /* 0x004fea000383ffff */
[----:B------:R-:W-:Y:S05]  /*a980*/  BRA `(.L_x_213) ;  /* 0xfffffff800e47947 */ /* 0x000fea000383ffff */
.L_x_214:
[----:B------:R-:W-:-:S00]  /*a990*/  BRA `(.L_x_214) ;  /* 0xfffffffc00fc7947 */ /* 0x000fc0000383ffff */
[----:B------:R-:W-:-:S00]  /*a9a0*/  NOP ;  /* 0x0000000000007918 */ /* 0x000fc00000000000 */
        /* <DEDUP_REMOVED lines=13> */
.L_x_215:


//--------------------- .nv.global.init           --------------------------
	.section	.nv.global.init,"aw",@progbits
.nv.global.init:
	.type		$str$24,@object
	.size		$str$24,($str$25 - $str$24)
$str$24:
        /*0000*/ 	.byte	0x28, 0x61, 0x64, 0x64, 0x72, 0x65, 0x73, 0x73, 0x20, 0x26, 0x20, 0x6d, 0x61, 0x73, 0x6b, 0x29
        /*0010*/ 	.byte	0x20, 0x3d, 0x3d, 0x20, 0x30, 0x00
	.type		$str$25,@object
	.size		$str$25,(__unnamed_2 - $str$25)
$str$25:
        /*0016*/ 	.byte	0x2f, 0x74, 0x6d, 0x70, 0x2f, 0x63, 0x75, 0x74, 0x6c, 0x61, 0x73, 0x73, 0x5f, 0x73, 0x77, 0x65
        /*0026*/ 	.byte	0x65, 0x70, 0x5f, 0x73, 0x72, 0x63, 0x2f, 0x69, 0x6e, 0x63, 0x6c, 0x75, 0x64, 0x65, 0x2f, 0x63
        /*0036*/ 	.byte	0x75, 0x74, 0x65, 0x2f, 0x70, 0x6f, 0x69, 0x6e, 0x74, 0x65, 0x72, 0x5f, 0x66, 0x6c, 0x61, 0x67
        /*0046*/ 	.byte	0x67, 0x65, 0x64, 0x2e, 0x68, 0x70, 0x70, 0x00
	.type		__unnamed_2,@object
	.size		__unnamed_2,(__unnamed_1 - __unnamed_2)
__unnamed_2:
        /*004e*/ 	.byte	0x61, 0x75, 0x74, 0x6f, 0x20, 0x63, 0x75, 0x74, 0x65, 0x3a, 0x3a, 0x61, 0x73, 0x5f, 0x70, 0x6f
        /* <DEDUP_REMOVED lines=27> */
        /*020e*/ 	.byte	0x3e, 0x3e, 0x3e, 0x3e, 0x20, 0x26, 0x5d, 0x00
	.type		__unnamed_1,@object
	.size		__unnamed_1,(.L_0 - __unnamed_1)
__unnamed_1:
        /* <DEDUP_REMOVED lines=28> */
        /*03d6*/ 	.byte	0x38, 0x3e, 0x3e, 0x3e, 0x3e, 0x3e, 0x20, 0x26, 0x5d, 0x00
.L_0:


//--------------------- .nv.shared._ZN7cutlass13device_kernelINS_4gemm6kernel13GemmUniversalIN4cute5tupleIJiiiiEEENS1_10collective13CollectiveMmaINS1_39MainloopSm90TmaGmmaRmemAWarpSpecializedILi5ENS5_IJNS4_1CILi1EEESB_SB_EEENS1_35KernelTmaWarpSpecializedCooperativeEEENS5_IJNSA_ILi256EEENSA_ILi64EEENSA_ILi128EEEEEEaNS5_IJlSB_lEEEaNS5_IJSB_llEEENS4_8TiledMMAINS4_8MMA_AtomIJNS4_4SM904GMMA26MMA_64x64x32_S32S8S8_RS_TNEEEENS4_6LayoutINS5_IJNSA_ILi2EEESB_SB_EEENS5_IJSB_NSA_ILi0EEESU_EEEEENS5_IJNS4_10UnderscoreESX_SX_EEEEENS4_13SM90_TMA_LOADENS4_14ComposedLayoutINS4_7SwizzleILi3ELi4ELi3EEENS4_18smem_ptr_flag_bitsILi8EEENSR_INS5_IJNSA_ILi8EEESH_EEENS5_IJSH_SB_EEEEEEEvNS4_8identityES10_NS11_INS12_ILi2ELi4ELi3EEES15_NSR_INS5_IJSG_S16_EEENS5_IJSB_SG_EEEEEEENS4_9Copy_AtomIJNS4_39AutoVectorizingCopyWithAssumedAlignmentILi128EEEaEEES1B_EENS_8epilogue10collective6detail29Sm90TmaWarpSpecializedAdapterINS1N_15DefaultEpilogueIaSJ_SJ_NS1M_6thread17LinearCombinationIaLi1EiiLNS1R_9ScaleType4KindE0ELNS_15FloatRoundStyleE2EaEENS1_15EpilogueDefaultEEEEEvvEEEEvNT_6ParamsE --------------------------
	.section	.nv.shared._ZN7cutlass13device_kernelINS_4gemm6kernel13GemmUniversalIN4cute5tupleIJiiiiEEENS1_10collective13CollectiveMmaINS1_39MainloopSm90TmaGmmaRmemAWarpSpecializedILi5ENS5_IJNS4_1CILi1EEESB_SB_EEENS1_35KernelTmaWarpSpecializedCooperativeEEENS5_IJNSA_ILi256EEENSA_ILi64EEENSA_ILi128EEEEEEaNS5_IJlSB_lEEEaNS5_IJSB_llEEENS4_8TiledMMAINS4_8MMA_AtomIJNS4_4SM904GMMA26MMA_64x64x32_S32S8S8_RS_TNEEEENS4_6LayoutINS5_IJNSA_ILi2EEESB_SB_EEENS5_IJSB_NSA_ILi0EEESU_EEEEENS5_IJNS4_10UnderscoreESX_SX_EEEEENS4_13SM90_TMA_LOADENS4_14ComposedLayoutINS4_7SwizzleILi3ELi4ELi3EEENS4_18smem_ptr_flag_bitsILi8EEENSR_INS5_IJNSA_ILi8EEESH_EEENS5_IJSH_SB_EEEEEEEvNS4_8identityES10_NS11_INS12_ILi2ELi4ELi3EEES15_NSR_INS5_IJSG_S16_EEENS5_IJSB_SG_EEEEEEENS4_9Copy_AtomIJNS4_39AutoVectorizingCopyWithAssumedAlignmentILi128EEEaEEES1B_EENS_8epilogue10collective6detail29Sm90TmaWarpSpecializedAdapterINS1N_15DefaultEpilogueIaSJ_SJ_NS1M_6thread17LinearCombinationIaLi1EiiLNS1R_9ScaleType4KindE0ELNS_15FloatRoundStyleE2EaEENS1_15EpilogueDefaultEEEEEvvEEEEvNT_6ParamsE,"aw",@nobits
	.sectionflags	@""
	.align	16
	.zero		1024


//--------------------- .nv.shared.reserved.0     --------------------------
	.section	.nv.shared.reserved.0,"aw",@nobits
	.weak		__nv_reservedSMEM_offset_0_alias
	.size		__nv_reservedSMEM_offset_0_alias, 0, 0
	.other		__nv_reservedSMEM_offset_0_alias,@"STO_CUDA_RESERVED_SHARED STV_DEFAULT"
__nv_reservedSMEM_offset_0_alias:
	.zero		0


//--------------------- .nv.global                --------------------------
	.section	.nv.global,"aw",@nobits
.nv.global:
	.type		_ZN40_INTERNAL_c1a54a16_4_k_cu_76ef726d_345724cute1_E,@object
	.size		_ZN40_INTERNAL_c1a54a16_4_k_cu_76ef726d_345724cute1_E,(_ZN40_INTERNAL_c1a54a16_4_k_cu_76ef726d_345724cuda3std3__45__cpo6cbeginE - _ZN40_INTERNAL_c1a54a16_4_k_cu_76ef726d_345724cute1_E)
_ZN40_INTERNAL_c1a54a16_4_k_cu_76ef726d_345724cute1_E:
	.zero		1
	.type		_ZN40_INTERNAL_c1a54a16_4_k_cu_76ef726d_345724cuda3std3__45__cpo6cbeginE,@object
	.size		_ZN40_INTERNAL_c1a54a16_4_k_cu_76ef726d_345724cuda3std3__45__cpo6cbeginE,(_ZN40_INTERNAL_c1a54a16_4_k_cu_76ef726d_345724cuda3std3__48in_placeE - _ZN40_INTERNAL_c1a54a16_4_k_cu_76ef726d_345724cuda3std3__45__cpo6cbeginE)
_ZN40_INTERNAL_c1a54a16_4_k_cu_76ef726d_345724cuda3std3__45__cpo6cbeginE:
	.zero		1
	.type		_ZN40_INTERNAL_c1a54a16_4_k_cu_76ef726d_345724cuda3std3__48in_placeE,@object
	.size		_ZN40_INTERNAL_c1a54a16_4_k_cu_76ef726d_345724cuda3std3__48in_placeE,(_ZN40_INTERNAL_c1a54a16_4_k_cu_76ef726d_345724cuda3std6ranges3__45__cpo9iter_moveE - _ZN40_INTERNAL_c1a54a16_4_k_cu_76ef726d_345724cuda3std3__48in_placeE)
_ZN40_INTERNAL_c1a54a16_4_k_cu_76ef726d_345724cuda3std3__48in_placeE:
	.zero		1
	.type		_ZN40_INTERNAL_c1a54a16_4_k_cu_76ef726d_345724cuda3std6ranges3__45__cpo9iter_moveE,@object
	.size		_ZN40_INTERNAL_c1a54a16_4_k_cu_76ef726d_345724cuda3std6ranges3__45__cpo9iter_moveE,(_ZN40_INTERNAL_c1a54a16_4_k_cu_76ef726d_345724cuda3std3__45__cpo5beginE - _ZN40_INTERNAL_c1a54a16_4_k_cu_76ef726d_345724cuda3std6ranges3__45__cpo9iter_moveE)
_ZN40_INTERNAL_c1a54a16_4_k_cu_76ef726d_345724cuda3std6ranges3__45__cpo9iter_moveE:
	.zero		1
	.type		_ZN40_INTERNAL_c1a54a16_4_k_cu_76ef726d_345724cuda3std3__45__cpo5beginE,@object
	.size		_ZN40_INTERNAL_c1a54a16_4_k_cu_76ef726d_345724cuda3std3__45__cpo5beginE,(_ZN40_INTERNAL_c1a54a16_4_k_cu_76ef726d_345724cuda3std3__442_GLOBAL__N__c1a54a16_4_k_cu_76ef726d_345726ignoreE - _ZN40_INTERNAL_c1a54a16_4_k_cu_76ef726d_345724cuda3std3__45__cpo5beginE)
_ZN40_INTERNAL_c1a54a16_4_k_cu_76ef726d_345724cuda3std3__45__cpo5beginE:
	.zero		1
	.type		_ZN40_INTERNAL_c1a54a16_4_k_cu_76ef726d_345724cuda3std3__442_GLOBAL__N__c1a54a16_4_k_cu_76ef726d_345726ignoreE,@object
	.size		_ZN40_INTERNAL_c1a54a16_4_k_cu_76ef726d_345724cuda3std3__442_GLOBAL__N__c1a54a16_4_k_cu_76ef726d_345726ignoreE,(_ZN40_INTERNAL_c1a54a16_4_k_cu_76ef726d_345724cute7productE - _ZN40_INTERNAL_c1a54a16_4_k_cu_76ef726d_345724cuda3std3__442_GLOBAL__N__c1a54a16_4_k_cu_76ef726d_345726ignoreE)
_ZN40_INTERNAL_c1a54a16_4_k_cu_76ef726d_345724cuda3std3__442_GLOBAL__N__c1a54a16_4_k_cu_76ef726d_345726ignoreE:
	.zero		1
	.type		_ZN40_INTERNAL_c1a54a16_4_k_cu_76ef726d_345724cute7productE,@object
	.size		_ZN40_INTERNAL_c1a54a16_4_k_cu_76ef726d_345724cute7productE,(_ZN40_INTERNAL_c1a54a16_4_k_cu_76ef726d_345724cuda3std3__45__cpo3endE - _ZN40_INTERNAL_c1a54a16_4_k_cu_76ef726d_345724cute7productE)
_ZN40_INTERNAL_c1a54a16_4_k_cu_76ef726d_345724cute7productE:
	.zero		1
	.type		_ZN40_INTERNAL_c1a54a16_4_k_cu_76ef726d_345724cuda3std3__45__cpo3endE,@object
	.size		_ZN40_INTERNAL_c1a54a16_4_k_cu_76ef726d_345724cuda3std3__45__cpo3endE,(_ZN40_INTERNAL_c1a54a16_4_k_cu_76ef726d_345724cuda3std3__419piecewise_constructE - _ZN40_INTERNAL_c1a54a16_4_k_cu_76ef726d_345724cuda3std3__45__cpo3endE)
_ZN40_INTERNAL_c1a54a16_4_k_cu_76ef726d_345724cuda3std3__45__cpo3endE:
	.zero		1
	.type		_ZN40_INTERNAL_c1a54a16_4_k_cu_76ef726d_345724cuda3std3__419piecewise_constructE,@object
	.size		_ZN40_INTERNAL_c1a54a16_4_k_cu_76ef726d_345724cuda3std3__419piecewise_constructE,(_ZN40_INTERNAL_c1a54a16_4_k_cu_76ef726d_345724cuda3std3__45__cpo4cendE - _ZN40_INTERNAL_c1a54a16_4_k_cu_76ef726d_345724cuda3std3__419piecewise_constructE)
_ZN40_INTERNAL_c1a54a16_4_k_cu_76ef726d_345724cuda3std3__419piecewise_constructE:
	.zero		1
	.type		_ZN40_INTERNAL_c1a54a16_4_k_cu_76ef726d_345724cuda3std3__45__cpo4cendE,@object
	.size		_ZN40_INTERNAL_c1a54a16_4_k_cu_76ef726d_345724cuda3std3__45__cpo4cendE,(_ZN40_INTERNAL_c1a54a16_4_k_cu_76ef726d_345724cuda3std6ranges3__45__cpo4swapE - _ZN40_INTERNAL_c1a54a16_4_k_cu_76ef726d_345724cuda3std3__45__cpo4cendE)
_ZN40_INTERNAL_c1a54a16_4_k_cu_76ef726d_345724cuda3std3__45__cpo4cendE:
	.zero		1
	.type		_ZN40_INTERNAL_c1a54a16_4_k_cu_76ef726d_345724cuda3std6ranges3__45__cpo4swapE,@object
	.size		_ZN40_INTERNAL_c1a54a16_4_k_cu_76ef726d_345724cuda3std6ranges3__45__cpo4swapE,(.L_9 - _ZN40_INTERNAL_c1a54a16_4_k_cu_76ef726d_345724cuda3std6ranges3__45__cpo4swapE)
_ZN40_INTERNAL_c1a54a16_4_k_cu_76ef726d_345724cuda3std6ranges3__45__cpo4swapE:
	.zero		1
.L_9:


//--------------------- .nv.constant0._ZN7cutlass13device_kernelINS_4gemm6kernel13GemmUniversalIN4cute5tupleIJiiiiEEENS1_10collective13CollectiveMmaINS1_39MainloopSm90TmaGmmaRmemAWarpSpecializedILi5ENS5_IJNS4_1CILi1EEESB_SB_EEENS1_35KernelTmaWarpSpecializedCooperativeEEENS5_IJNSA_ILi256EEENSA_ILi64EEENSA_ILi128EEEEEEaNS5_IJlSB_lEEEaNS5_IJSB_llEEENS4_8TiledMMAINS4_8MMA_AtomIJNS4_4SM904GMMA26MMA_64x64x32_S32S8S8_RS_TNEEEENS4_6LayoutINS5_IJNSA_ILi2EEESB_SB_EEENS5_IJSB_NSA_ILi0EEESU_EEEEENS5_IJNS4_10UnderscoreESX_SX_EEEEENS4_13SM90_TMA_LOADENS4_14ComposedLayoutINS4_7SwizzleILi3ELi4ELi3EEENS4_18smem_ptr_flag_bitsILi8EEENSR_INS5_IJNSA_ILi8EEESH_EEENS5_IJSH_SB_EEEEEEEvNS4_8identityES10_NS11_INS12_ILi2ELi4ELi3EEES15_NSR_INS5_IJSG_S16_EEENS5_IJSB_SG_EEEEEEENS4_9Copy_AtomIJNS4_39AutoVectorizingCopyWithAssumedAlignmentILi128EEEaEEES1B_EENS_8epilogue10collective6detail29Sm90TmaWarpSpecializedAdapterINS1N_15DefaultEpilogueIaSJ_SJ_NS1M_6thread17LinearCombinationIaLi1EiiLNS1R_9ScaleType4KindE0ELNS_15FloatRoundStyleE2EaEENS1_15EpilogueDefaultEEEEEvvEEEEvNT_6ParamsE --------------------------
	.section	.nv.constant0._ZN7cutlass13device_kernelINS_4gemm6kernel13GemmUniversalIN4cute5tupleIJiiiiEEENS1_10collective13CollectiveMmaINS1_39MainloopSm90TmaGmmaRmemAWarpSpecializedILi5ENS5_IJNS4_1CILi1EEESB_SB_EEENS1_35KernelTmaWarpSpecializedCooperativeEEENS5_IJNSA_ILi256EEENSA_ILi64EEENSA_ILi128EEEEEEaNS5_IJlSB_lEEEaNS5_IJSB_llEEENS4_8TiledMMAINS4_8MMA_AtomIJNS4_4SM904GMMA26MMA_64x64x32_S32S8S8_RS_TNEEEENS4_6LayoutINS5_IJNSA_ILi2EEESB_SB_EEENS5_IJSB_NSA_ILi0EEESU_EEEEENS5_IJNS4_10UnderscoreESX_SX_EEEEENS4_13SM90_TMA_LOADENS4_14ComposedLayoutINS4_7SwizzleILi3ELi4ELi3EEENS4_18smem_ptr_flag_bitsILi8EEENSR_INS5_IJNSA_ILi8EEESH_EEENS5_IJSH_SB_EEEEEEEvNS4_8identityES10_NS11_INS12_ILi2ELi4ELi3EEES15_NSR_INS5_IJSG_S16_EEENS5_IJSB_SG_EEEEEEENS4_9Copy_AtomIJNS4_39AutoVectorizingCopyWithAssumedAlignmentILi128EEEaEEES1B_EENS_8epilogue10collective6detail29Sm90TmaWarpSpecializedAdapterINS1N_15DefaultEpilogueIaSJ_SJ_NS1M_6thread17LinearCombinationIaLi1EiiLNS1R_9ScaleType4KindE0ELNS_15FloatRoundStyleE2EaEENS1_15EpilogueDefaultEEEEEvvEEEEvNT_6ParamsE,"a",@progbits
	.sectionflags	@""
	.align	4
.nv.constant0._ZN7cutlass13device_kernelINS_4gemm6kernel13GemmUniversalIN4cute5tupleIJiiiiEEENS1_10collective13CollectiveMmaINS1_39MainloopSm90TmaGmmaRmemAWarpSpecializedILi5ENS5_IJNS4_1CILi1EEESB_SB_EEENS1_35KernelTmaWarpSpecializedCooperativeEEENS5_IJNSA_ILi256EEENSA_ILi64EEENSA_ILi128EEEEEEaNS5_IJlSB_lEEEaNS5_IJSB_llEEENS4_8TiledMMAINS4_8MMA_AtomIJNS4_4SM904GMMA26MMA_64x64x32_S32S8S8_RS_TNEEEENS4_6LayoutINS5_IJNSA_ILi2EEESB_SB_EEENS5_IJSB_NSA_ILi0EEESU_EEEEENS5_IJNS4_10UnderscoreESX_SX_EEEEENS4_13SM90_TMA_LOADENS4_14ComposedLayoutINS4_7SwizzleILi3ELi4ELi3EEENS4_18smem_ptr_flag_bitsILi8EEENSR_INS5_IJNSA_ILi8EEESH_EEENS5_IJSH_SB_EEEEEEEvNS4_8identityES10_NS11_INS12_ILi2ELi4ELi3EEES15_NSR_INS5_IJSG_S16_EEENS5_IJSB_SG_EEEEEEENS4_9Copy_AtomIJNS4_39AutoVectorizingCopyWithAssumedAlignmentILi128EEEaEEES1B_EENS_8epilogue10collective6detail29Sm90TmaWarpSpecializedAdapterINS1N_15DefaultEpilogueIaSJ_SJ_NS1M_6thread17LinearCombinationIaLi1EiiLNS1R_9ScaleType4KindE0ELNS_15FloatRoundStyleE2EaEENS1_15EpilogueDefaultEEEEEvvEEEEvNT_6ParamsE:
	.zero		1664


//--------------------- SYMBOLS --------------------------

	.type		.nv.reservedSmem.offset0,@object
	.size		.nv.reservedSmem.offset0,0x4
	.type		__assertfail,@function
